	.target	sm_100a

	.elftype	@"ET_EXEC"


//--------------------- .note.nv.tkinfo           --------------------------
	.section	.note.nv.tkinfo,"",@"SHT_NOTE"
	.sectionflags	@"SHF_NOTE_NV_TKINFO"
	.tkinfo
        /*0018*/ 	.word	0x00000002
        /*0030*/ 	.string	""
        /*0030*/ 	.string	"ptxas"
        /*0030*/ 	.string	"Cuda compilation tools, release 13.0, V13.0.88"
        /*0030*/ 	.string	"Build cuda_13.0.r13.0/compiler.36424714_0"
        /*0030*/ 	.string	"-arch sm_100a -m 64 "



//--------------------- .note.nv.cuinfo           --------------------------
	.section	.note.nv.cuinfo,"",@"SHT_NOTE"
	.sectionflags	@"SHF_NOTE_NV_CUINFO"
        /*0018*/ 	.short	0x0002
        /*001a*/ 	.short	0x0064
        /*001c*/ 	.short	0x0082
	.zero		2


//--------------------- .nv.info                  --------------------------
	.section	.nv.info,"",@"SHT_CUDA_INFO"
	.align	4


	//----- nvinfo : EIATTR_REGCOUNT
	.align		4
        /*0000*/ 	.byte	0x04, 0x2f
        /*0002*/ 	.short	(.L_19 - .L_18)
	.align		4
.L_18:
        /*0004*/ 	.word	index@(_ZN7cutlass13device_kernelINS_4gemm6kernel13GemmUniversalIN4cute5tupleIJiiiiEEENS1_10collective13CollectiveMmaINS1_35MainloopSm100TmaUmmaWarpSpecializedILi42ELi2ELi4ENS5_IJNS4_1CILi1EEESB_SB_EEEEENS5_IJNSA_ILi64EEENSA_ILi96EEENSA_ILi32EEEEEEaNS5_IJlSB_lEEEaSI_NS4_8TiledMMAINS4_8MMA_AtomIJNS4_15SM100_MMA_S8_SSIaaiLi64ELi96ELNS4_4UMMA5MajorE0ELSN_0ELNSM_8SaturateE0EEEEEENS4_6LayoutISC_NS5_IJNSA_ILi0EEESS_SS_EEEEENS5_IJNS4_10UnderscoreESV_SV_EEEEENS4_13SM90_TMA_LOADENS4_14ComposedLayoutINS4_7SwizzleILi1ELi4ELi3EEENS4_18smem_ptr_flag_bitsILi8EEENSR_INS5_IJNSA_ILi8EEESG_EEENS5_IJSG_SB_EEEEEEEvNS4_8identityESY_S18_vS19_EENS_8epilogue10collective18CollectiveEpilogueINS1B_23Sm100TmaWarpSpecializedILi1ELi1ELi48ELb0ELb0EEEJSH_NS5_IJNSR_ISE_SB_EENSR_ISF_SB_EEEEEaSI_aSI_NS1B_6fusion15FusionCallbacksIS1F_NS1J_17LinearCombinationIaiaiLNS_15FloatRoundStyleE2EEESH_S1I_JEEENS4_5SM1004TMEM4LOAD26SM100_TMEM_LOAD_16dp32b16xESY_S18_NS4_39AutoVectorizingCopyWithAssumedAlignmentILi128EEENS4_14SM90_TMA_STOREES18_S1U_S1U_EEEvvEEEEvNT_6ParamsE)
        /*0008*/ 	.word	0x000000a2


	//----- nvinfo : EIATTR_FRAME_SIZE
	.align		4
.L_19:
        /*000c*/ 	.byte	0x04, 0x11
        /*000e*/ 	.short	(.L_21 - .L_20)
	.align		4
.L_20:
        /*0010*/ 	.word	index@($__internal_2_$__cuda_sm10x_tcgen05_guardrail_trap_unallocated_columns_being_dealloced)
        /*0014*/ 	.word	0x00000000


	//----- nvinfo : EIATTR_FRAME_SIZE
	.align		4
.L_21:
        /*0018*/ 	.byte	0x04, 0x11
        /*001a*/ 	.short	(.L_23 - .L_22)
	.align		4
.L_22:
        /*001c*/ 	.word	index@($__internal_1_$__cuda_sm10x_tcgen05_guardrail_trap_phase_invalid_during_alloc)
        /*0020*/ 	.word	0x00000000


	//----- nvinfo : EIATTR_FRAME_SIZE
	.align		4
.L_23:
        /*0024*/ 	.byte	0x04, 0x11
        /*0026*/ 	.short	(.L_25 - .L_24)
	.align		4
.L_24:
        /*0028*/ 	.word	index@($__internal_0_$__cuda_sm10x_tcgen05_guardrail_trap_col_being_dealloced_not_returned_by_alloc)
        /*002c*/ 	.word	0x00000000


	//----- nvinfo : EIATTR_FRAME_SIZE
	.align		4
.L_25:
        /*0030*/ 	.byte	0x04, 0x11
        /*0032*/ 	.short	(.L_27 - .L_26)
	.align		4
.L_26:
        /*0034*/ 	.word	index@(_ZN7cutlass13device_kernelINS_4gemm6kernel13GemmUniversalIN4cute5tupleIJiiiiEEENS1_10collective13CollectiveMmaINS1_35MainloopSm100TmaUmmaWarpSpecializedILi42ELi2ELi4ENS5_IJNS4_1CILi1EEESB_SB_EEEEENS5_IJNSA_ILi64EEENSA_ILi96EEENSA_ILi32EEEEEEaNS5_IJlSB_lEEEaSI_NS4_8TiledMMAINS4_8MMA_AtomIJNS4_15SM100_MMA_S8_SSIaaiLi64ELi96ELNS4_4UMMA5MajorE0ELSN_0ELNSM_8SaturateE0EEEEEENS4_6LayoutISC_NS5_IJNSA_ILi0EEESS_SS_EEEEENS5_IJNS4_10UnderscoreESV_SV_EEEEENS4_13SM90_TMA_LOADENS4_14ComposedLayoutINS4_7SwizzleILi1ELi4ELi3EEENS4_18smem_ptr_flag_bitsILi8EEENSR_INS5_IJNSA_ILi8EEESG_EEENS5_IJSG_SB_EEEEEEEvNS4_8identityESY_S18_vS19_EENS_8epilogue10collective18CollectiveEpilogueINS1B_23Sm100TmaWarpSpecializedILi1ELi1ELi48ELb0ELb0EEEJSH_NS5_IJNSR_ISE_SB_EENSR_ISF_SB_EEEEEaSI_aSI_NS1B_6fusion15FusionCallbacksIS1F_NS1J_17LinearCombinationIaiaiLNS_15FloatRoundStyleE2EEESH_S1I_JEEENS4_5SM1004TMEM4LOAD26SM100_TMEM_LOAD_16dp32b16xESY_S18_NS4_39AutoVectorizingCopyWithAssumedAlignmentILi128EEENS4_14SM90_TMA_STOREES18_S1U_S1U_EEEvvEEEEvNT_6ParamsE)
        /*0038*/ 	.word	0x00000000


	//----- nvinfo : EIATTR_MIN_STACK_SIZE
	.align		4
.L_27:
        /*003c*/ 	.byte	0x04, 0x12
        /*003e*/ 	.short	(.L_29 - .L_28)
	.align		4
.L_28:
        /*0040*/ 	.word	index@(_ZN7cutlass13device_kernelINS_4gemm6kernel13GemmUniversalIN4cute5tupleIJiiiiEEENS1_10collective13CollectiveMmaINS1_35MainloopSm100TmaUmmaWarpSpecializedILi42ELi2ELi4ENS5_IJNS4_1CILi1EEESB_SB_EEEEENS5_IJNSA_ILi64EEENSA_ILi96EEENSA_ILi32EEEEEEaNS5_IJlSB_lEEEaSI_NS4_8TiledMMAINS4_8MMA_AtomIJNS4_15SM100_MMA_S8_SSIaaiLi64ELi96ELNS4_4UMMA5MajorE0ELSN_0ELNSM_8SaturateE0EEEEEENS4_6LayoutISC_NS5_IJNSA_ILi0EEESS_SS_EEEEENS5_IJNS4_10UnderscoreESV_SV_EEEEENS4_13SM90_TMA_LOADENS4_14ComposedLayoutINS4_7SwizzleILi1ELi4ELi3EEENS4_18smem_ptr_flag_bitsILi8EEENSR_INS5_IJNSA_ILi8EEESG_EEENS5_IJSG_SB_EEEEEEEvNS4_8identityESY_S18_vS19_EENS_8epilogue10collective18CollectiveEpilogueINS1B_23Sm100TmaWarpSpecializedILi1ELi1ELi48ELb0ELb0EEEJSH_NS5_IJNSR_ISE_SB_EENSR_ISF_SB_EEEEEaSI_aSI_NS1B_6fusion15FusionCallbacksIS1F_NS1J_17LinearCombinationIaiaiLNS_15FloatRoundStyleE2EEESH_S1I_JEEENS4_5SM1004TMEM4LOAD26SM100_TMEM_LOAD_16dp32b16xESY_S18_NS4_39AutoVectorizingCopyWithAssumedAlignmentILi128EEENS4_14SM90_TMA_STOREES18_S1U_S1U_EEEvvEEEEvNT_6ParamsE)
        /*0044*/ 	.word	0x00000000
.L_29:


//--------------------- .nv.compat                --------------------------
	.section	.nv.compat,"",@"SHT_CUDA_COMPAT_INFO"
	.align	4
        /*0000*/ 	.byte	0x02, 0x09, 0x01, 0x00, 0x02, 0x02, 0x03, 0x00, 0x02, 0x05, 0x06, 0x00, 0x03, 0x07, 0x01, 0x01
        /*0010*/ 	.byte	0x02, 0x03, 0x01, 0x00, 0x02, 0x06, 0x01, 0x00, 0x04, 0x0b, 0x08, 0x00, 0x01, 0x00, 0x00, 0x00
        /*0020*/ 	.byte	0x00, 0x00, 0x00, 0x00


//--------------------- .nv.info._ZN7cutlass13device_kernelINS_4gemm6kernel13GemmUniversalIN4cute5tupleIJiiiiEEENS1_10collective13CollectiveMmaINS1_35MainloopSm100TmaUmmaWarpSpecializedILi42ELi2ELi4ENS5_IJNS4_1CILi1EEESB_SB_EEEEENS5_IJNSA_ILi64EEENSA_ILi96EEENSA_ILi32EEEEEEaNS5_IJlSB_lEEEaSI_NS4_8TiledMMAINS4_8MMA_AtomIJNS4_15SM100_MMA_S8_SSIaaiLi64ELi96ELNS4_4UMMA5MajorE0ELSN_0ELNSM_8SaturateE0EEEEEENS4_6LayoutISC_NS5_IJNSA_ILi0EEESS_SS_EEEEENS5_IJNS4_10UnderscoreESV_SV_EEEEENS4_13SM90_TMA_LOADENS4_14ComposedLayoutINS4_7SwizzleILi1ELi4ELi3EEENS4_18smem_ptr_flag_bitsILi8EEENSR_INS5_IJNSA_ILi8EEESG_EEENS5_IJSG_SB_EEEEEEEvNS4_8identityESY_S18_vS19_EENS_8epilogue10collective18CollectiveEpilogueINS1B_23Sm100TmaWarpSpecializedILi1ELi1ELi48ELb0ELb0EEEJSH_NS5_IJNSR_ISE_SB_EENSR_ISF_SB_EEEEEaSI_aSI_NS1B_6fusion15FusionCallbacksIS1F_NS1J_17LinearCombinationIaiaiLNS_15FloatRoundStyleE2EEESH_S1I_JEEENS4_5SM1004TMEM4LOAD26SM100_TMEM_LOAD_16dp32b16xESY_S18_NS4_39AutoVectorizingCopyWithAssumedAlignmentILi128EEENS4_14SM90_TMA_STOREES18_S1U_S1U_EEEvvEEEEvNT_6ParamsE --------------------------
	.section	.nv.info._ZN7cutlass13device_kernelINS_4gemm6kernel13GemmUniversalIN4cute5tupleIJiiiiEEENS1_10collective13CollectiveMmaINS1_35MainloopSm100TmaUmmaWarpSpecializedILi42ELi2ELi4ENS5_IJNS4_1CILi1EEESB_SB_EEEEENS5_IJNSA_ILi64EEENSA_ILi96EEENSA_ILi32EEEEEEaNS5_IJlSB_lEEEaSI_NS4_8TiledMMAINS4_8MMA_AtomIJNS4_15SM100_MMA_S8_SSIaaiLi64ELi96ELNS4_4UMMA5MajorE0ELSN_0ELNSM_8SaturateE0EEEEEENS4_6LayoutISC_NS5_IJNSA_ILi0EEESS_SS_EEEEENS5_IJNS4_10UnderscoreESV_SV_EEEEENS4_13SM90_TMA_LOADENS4_14ComposedLayoutINS4_7SwizzleILi1ELi4ELi3EEENS4_18smem_ptr_flag_bitsILi8EEENSR_INS5_IJNSA_ILi8EEESG_EEENS5_IJSG_SB_EEEEEEEvNS4_8identityESY_S18_vS19_EENS_8epilogue10collective18CollectiveEpilogueINS1B_23Sm100TmaWarpSpecializedILi1ELi1ELi48ELb0ELb0EEEJSH_NS5_IJNSR_ISE_SB_EENSR_ISF_SB_EEEEEaSI_aSI_NS1B_6fusion15FusionCallbacksIS1F_NS1J_17LinearCombinationIaiaiLNS_15FloatRoundStyleE2EEESH_S1I_JEEENS4_5SM1004TMEM4LOAD26SM100_TMEM_LOAD_16dp32b16xESY_S18_NS4_39AutoVectorizingCopyWithAssumedAlignmentILi128EEENS4_14SM90_TMA_STOREES18_S1U_S1U_EEEvvEEEEvNT_6ParamsE,"",@"SHT_CUDA_INFO"
	.sectionflags	@""
	.align	4


	//----- nvinfo : EIATTR_CUDA_API_VERSION
	.align		4
        /*0000*/ 	.byte	0x04, 0x37
        /*0002*/ 	.short	(.L_31 - .L_30)
.L_30:
        /*0004*/ 	.word	0x00000082


	//----- nvinfo : EIATTR_KPARAM_INFO
	.align		4
.L_31:
        /*0008*/ 	.byte	0x04, 0x17
        /*000a*/ 	.short	(.L_33 - .L_32)
.L_32:
        /*000c*/ 	.word	0x00000000
        /*0010*/ 	.short	0x0000
        /*0012*/ 	.short	0x0000
        /*0014*/ 	.byte	0x00, 0xf0, 0x01, 0x20


	//----- nvinfo : EIATTR_AT_ENTRY_FRAGMENTS
	.align		4
.L_33:
        /*0018*/ 	.byte	0x04, 0x4f
        /*001a*/ 	.short	(.L_35 - .L_34)


	//   ....[0]....
.L_34:
        /*001c*/ 	.word	0x00000006


	//----- nvinfo : EIATTR_RESERVED_SMEM_USED
	.align		4
.L_35:
        /*0020*/ 	.byte	0x01, 0x41
	.zero		2


	//----- nvinfo : EIATTR_SPARSE_MMA_MASK
	.align		4
        /*0024*/ 	.byte	0x03, 0x50
        /*0026*/ 	.short	0x0000


	//----- nvinfo : EIATTR_TCGEN05_1CTA_USED
	.align		4
        /*0028*/ 	.byte	0x01, 0x51
	.zero		2


	//----- nvinfo : EIATTR_MAXREG_COUNT
	.align		4
        /*002c*/ 	.byte	0x03, 0x1b
        /*002e*/ 	.short	0x00ff


	//----- nvinfo : EIATTR_NUM_BARRIERS
	.align		4
        /*0030*/ 	.byte	0x02, 0x4c
        /*0032*/ 	.byte	0x07
	.zero		1


	//----- nvinfo : EIATTR_EXTERNS
	.align		4
        /*0034*/ 	.byte	0x04, 0x0f
        /*0036*/ 	.short	(.L_37 - .L_36)


	//   ....[0]....
	.align		4
.L_36:
        /*0038*/ 	.word	index@(__assertfail)


	//----- nvinfo : EIATTR_MERCURY_ISA_VERSION
	.align		4
.L_37:
        /*003c*/ 	.byte	0x03, 0x5f
        /*003e*/ 	.short	0x0101


	//----- nvinfo : EIATTR_INT_WARP_WIDE_INSTR_OFFSETS
	.align		4
        /*0040*/ 	.byte	0x04, 0x31
        /*0042*/ 	.short	(.L_39 - .L_38)


	//   ....[0]....
.L_38:
        /*0044*/ 	.word	0x00002280


	//   ....[1]....
        /*0048*/ 	.word	0x00005130


	//   ....[2]....
        /*004c*/ 	.word	0x00005150


	//   ....[3]....
        /*0050*/ 	.word	0x00005180


	//   ....[4]....
        /*0054*/ 	.word	0x00005bb0


	//   ....[5]....
        /*0058*/ 	.word	0x00005c40


	//   ....[6]....
        /*005c*/ 	.word	0x00005c70


	//   ....[7]....
        /*0060*/ 	.word	0x00005d40


	//----- nvinfo : EIATTR_COOP_GROUP_MASK_REGIDS
	.align		4
.L_39:
        /*0064*/ 	.byte	0x04, 0x29
        /*0066*/ 	.short	(.L_41 - .L_40)


	//   ....[0]....
.L_40:
        /*0068*/ 	.word	0xffffffff


	//   ....[1]....
        /*006c*/ 	.word	0xffffffff


	//   ....[2]....
        /*0070*/ 	.word	0xffffffff


	//   ....[3]....
        /*0074*/ 	.word	0xffffffff


	//   ....[4]....
        /*0078*/ 	.word	0xffffffff


	//   ....[5]....
        /*007c*/ 	.word	0xffffffff


	//   ....[6]....
        /*0080*/ 	.word	0xffffffff


	//   ....[7]....
        /*0084*/ 	.word	0xffffffff


	//   ....[8]....
        /*0088*/ 	.word	0xffffffff


	//   ....[9]....
        /*008c*/ 	.word	0xffffffff


	//   ....[10]....
        /*0090*/ 	.word	0xffffffff


	//   ....[11]....
        /*0094*/ 	.word	0xffffffff


	//   ....[12]....
        /*0098*/ 	.word	0xffffffff


	//----- nvinfo : EIATTR_COOP_GROUP_INSTR_OFFSETS
	.align		4
.L_41:
        /*009c*/ 	.byte	0x04, 0x28
        /*009e*/ 	.short	(.L_43 - .L_42)


	//   ....[0]....
.L_42:
        /*00a0*/ 	.word	0x00000090


	//   ....[1]....
        /*00a4*/ 	.word	0x000004d0


	//   ....[2]....
        /*00a8*/ 	.word	0x00000b30


	//   ....[3]....
        /*00ac*/ 	.word	0x00000c70


	//   ....[4]....
        /*00b0*/ 	.word	0x00000d70


	//   ....[5]....
        /*00b4*/ 	.word	0x00000ee0


	//   ....[6]....
        /*00b8*/ 	.word	0x00001080


	//   ....[7]....
        /*00bc*/ 	.word	0x00002160


	//   ....[8]....
        /*00c0*/ 	.word	0x000044a0


	//   ....[9]....
        /*00c4*/ 	.word	0x000046b0


	//   ....[10]....
        /*00c8*/ 	.word	0x000046e0


	//   ....[11]....
        /*00cc*/ 	.word	0x00005010


	//   ....[12]....
        /*00d0*/ 	.word	0x00005240


	//----- nvinfo : EIATTR_VRC_CTA_INIT_COUNT
	.align		4
.L_43:
        /*00d4*/ 	.byte	0x02, 0x4a
        /*00d6*/ 	.byte	0x80
	.zero		1


	//----- nvinfo : EIATTR_SYSCALL_OFFSETS
	.align		4
        /*00d8*/ 	.byte	0x04, 0x46
        /*00da*/ 	.short	(.L_45 - .L_44)


	//   ....[0]....
.L_44:
        /*00dc*/ 	.word	0x00006720


	//   ....[1]....
        /*00e0*/ 	.word	0x00006860


	//   ....[2]....
        /*00e4*/ 	.word	0x00007010


	//   ....[3]....
        /*00e8*/ 	.word	0x00007190


	//   ....[4]....
        /*00ec*/ 	.word	0x00007310


	//----- nvinfo : EIATTR_MBARRIER_INSTR_OFFSETS
	.align		4
.L_45:
        /*00f0*/ 	.byte	0x04, 0x39
        /*00f2*/ 	.short	(.L_47 - .L_46)


	//   ....[0]....
.L_46:
        /*00f4*/ 	.word	0x000005d0
        /*00f8*/ 	.word	0x000000ff
        /*00fc*/ 	.word	0x00000000
        /*0100*/ 	.short	0x0100
        /*0102*/ 	.byte	0x05
	.zero		1


	//   ....[1]....
        /*0104*/ 	.word	0x000005e0
        /*0108*/ 	.word	0x000000ff
        /*010c*/ 	.word	0x00000150
        /*0110*/ 	.short	0x0100
        /*0112*/ 	.byte	0x05
	.zero		1


	//   ....[2]....
        /*0114*/ 	.word	0x000005f0
        /*0118*/ 	.word	0x000000ff
        /*011c*/ 	.word	0x00000008
        /*0120*/ 	.short	0x0100
        /*0122*/ 	.byte	0x05
	.zero		1


	//   ....[3]....
        /*0124*/ 	.word	0x00000600
        /*0128*/ 	.word	0x000000ff
        /*012c*/ 	.word	0x00000158
        /*0130*/ 	.short	0x0100
        /*0132*/ 	.byte	0x05
	.zero		1


	//   ....[4]....
        /*0134*/ 	.word	0x00000610
        /*0138*/ 	.word	0x000000ff
        /*013c*/ 	.word	0x00000010
        /*0140*/ 	.short	0x0100
        /*0142*/ 	.byte	0x05
	.zero		1


	//   ....[5]....
        /*0144*/ 	.word	0x00000620
        /*0148*/ 	.word	0x000000ff
        /*014c*/ 	.word	0x00000160
        /*0150*/ 	.short	0x0100
        /*0152*/ 	.byte	0x05
	.zero		1


	//   ....[6]....
        /*0154*/ 	.word	0x00000630
        /*0158*/ 	.word	0x000000ff
        /*015c*/ 	.word	0x00000018
        /*0160*/ 	.short	0x0100
        /*0162*/ 	.byte	0x05
	.zero		1


	//   ....[7]....
        /*0164*/ 	.word	0x00000640
        /*0168*/ 	.word	0x000000ff
        /*016c*/ 	.word	0x00000168
        /*0170*/ 	.short	0x0100
        /*0172*/ 	.byte	0x05
	.zero		1


	//   ....[8]....
        /*0174*/ 	.word	0x00000650
        /*0178*/ 	.word	0x000000ff
        /*017c*/ 	.word	0x00000020
        /*0180*/ 	.short	0x0100
        /*0182*/ 	.byte	0x05
	.zero		1


	//   ....[9]....
        /*0184*/ 	.word	0x00000660
        /*0188*/ 	.word	0x000000ff
        /*018c*/ 	.word	0x00000170
        /*0190*/ 	.short	0x0100
        /*0192*/ 	.byte	0x05
	.zero		1


	//   ....[10]....
        /*0194*/ 	.word	0x00000670
        /*0198*/ 	.word	0x000000ff
        /*019c*/ 	.word	0x00000028
        /*01a0*/ 	.short	0x0100
        /*01a2*/ 	.byte	0x05
	.zero		1


	//   ....[11]....
        /*01a4*/ 	.word	0x00000680
        /*01a8*/ 	.word	0x000000ff
        /*01ac*/ 	.word	0x00000178
        /*01b0*/ 	.short	0x0100
        /*01b2*/ 	.byte	0x05
	.zero		1


	//   ....[12]....
        /*01b4*/ 	.word	0x00000690
        /*01b8*/ 	.word	0x000000ff
        /*01bc*/ 	.word	0x00000030
        /*01c0*/ 	.short	0x0100
        /*01c2*/ 	.byte	0x05
	.zero		1


	//   ....[13]....
        /*01c4*/ 	.word	0x000006a0
        /*01c8*/ 	.word	0x000000ff
        /*01cc*/ 	.word	0x00000180
        /*01d0*/ 	.short	0x0100
        /*01d2*/ 	.byte	0x05
	.zero		1


	//   ....[14]....
        /*01d4*/ 	.word	0x000006b0
        /*01d8*/ 	.word	0x000000ff
        /*01dc*/ 	.word	0x00000038
        /*01e0*/ 	.short	0x0100
        /*01e2*/ 	.byte	0x05
	.zero		1


	//   ....[15]....
        /*01e4*/ 	.word	0x000006c0
        /*01e8*/ 	.word	0x000000ff
        /*01ec*/ 	.word	0x00000188
        /*01f0*/ 	.short	0x0100
        /*01f2*/ 	.byte	0x05
	.zero		1


	//   ....[16]....
        /*01f4*/ 	.word	0x000006d0
        /*01f8*/ 	.word	0x000000ff
        /*01fc*/ 	.word	0x00000040
        /*0200*/ 	.short	0x0100
        /*0202*/ 	.byte	0x05
	.zero		1


	//   ....[17]....
        /*0204*/ 	.word	0x000006e0
        /*0208*/ 	.word	0x000000ff
        /*020c*/ 	.word	0x00000190
        /*0210*/ 	.short	0x0100
        /*0212*/ 	.byte	0x05
	.zero		1


	//   ....[18]....
        /*0214*/ 	.word	0x000006f0
        /*0218*/ 	.word	0x000000ff
        /*021c*/ 	.word	0x00000048
        /*0220*/ 	.short	0x0100
        /*0222*/ 	.byte	0x05
	.zero		1


	//   ....[19]....
        /*0224*/ 	.word	0x00000700
        /*0228*/ 	.word	0x000000ff
        /*022c*/ 	.word	0x00000198
        /*0230*/ 	.short	0x0100
        /*0232*/ 	.byte	0x05
	.zero		1


	//   ....[20]....
        /*0234*/ 	.word	0x00000710
        /*0238*/ 	.word	0x000000ff
        /*023c*/ 	.word	0x00000050
        /*0240*/ 	.short	0x0100
        /*0242*/ 	.byte	0x05
	.zero		1


	//   ....[21]....
        /*0244*/ 	.word	0x00000720
        /*0248*/ 	.word	0x000000ff
        /*024c*/ 	.word	0x000001a0
        /*0250*/ 	.short	0x0100
        /*0252*/ 	.byte	0x05
	.zero		1


	//   ....[22]....
        /*0254*/ 	.word	0x00000730
        /*0258*/ 	.word	0x000000ff
        /*025c*/ 	.word	0x00000058
        /*0260*/ 	.short	0x0100
        /*0262*/ 	.byte	0x05
	.zero		1


	//   ....[23]....
        /*0264*/ 	.word	0x00000740
        /*0268*/ 	.word	0x000000ff
        /*026c*/ 	.word	0x000001a8
        /*0270*/ 	.short	0x0100
        /*0272*/ 	.byte	0x05
	.zero		1


	//   ....[24]....
        /*0274*/ 	.word	0x00000750
        /*0278*/ 	.word	0x000000ff
        /*027c*/ 	.word	0x00000060
        /*0280*/ 	.short	0x0100
        /*0282*/ 	.byte	0x05
	.zero		1


	//   ....[25]....
        /*0284*/ 	.word	0x00000760
        /*0288*/ 	.word	0x000000ff
        /*028c*/ 	.word	0x000001b0
        /*0290*/ 	.short	0x0100
        /*0292*/ 	.byte	0x05
	.zero		1


	//   ....[26]....
        /*0294*/ 	.word	0x00000770
        /*0298*/ 	.word	0x000000ff
        /*029c*/ 	.word	0x00000068
        /*02a0*/ 	.short	0x0100
        /*02a2*/ 	.byte	0x05
	.zero		1


	//   ....[27]....
        /*02a4*/ 	.word	0x00000780
        /*02a8*/ 	.word	0x000000ff
        /*02ac*/ 	.word	0x000001b8
        /*02b0*/ 	.short	0x0100
        /*02b2*/ 	.byte	0x05
	.zero		1


	//   ....[28]....
        /*02b4*/ 	.word	0x00000790
        /*02b8*/ 	.word	0x000000ff
        /*02bc*/ 	.word	0x00000070
        /*02c0*/ 	.short	0x0100
        /*02c2*/ 	.byte	0x05
	.zero		1


	//   ....[29]....
        /*02c4*/ 	.word	0x000007a0
        /*02c8*/ 	.word	0x000000ff
        /*02cc*/ 	.word	0x000001c0
        /*02d0*/ 	.short	0x0100
        /*02d2*/ 	.byte	0x05
	.zero		1


	//   ....[30]....
        /*02d4*/ 	.word	0x000007b0
        /*02d8*/ 	.word	0x000000ff
        /*02dc*/ 	.word	0x00000078
        /*02e0*/ 	.short	0x0100
        /*02e2*/ 	.byte	0x05
	.zero		1


	//   ....[31]....
        /*02e4*/ 	.word	0x000007c0
        /*02e8*/ 	.word	0x000000ff
        /*02ec*/ 	.word	0x000001c8
        /*02f0*/ 	.short	0x0100
        /*02f2*/ 	.byte	0x05
	.zero		1


	//   ....[32]....
        /*02f4*/ 	.word	0x000007d0
        /*02f8*/ 	.word	0x000000ff
        /*02fc*/ 	.word	0x00000080
        /*0300*/ 	.short	0x0100
        /*0302*/ 	.byte	0x05
	.zero		1


	//   ....[33]....
        /*0304*/ 	.word	0x000007e0
        /*0308*/ 	.word	0x000000ff
        /*030c*/ 	.word	0x000001d0
        /*0310*/ 	.short	0x0100
        /*0312*/ 	.byte	0x05
	.zero		1


	//   ....[34]....
        /*0314*/ 	.word	0x000007f0
        /*0318*/ 	.word	0x000000ff
        /*031c*/ 	.word	0x00000088
        /*0320*/ 	.short	0x0100
        /*0322*/ 	.byte	0x05
	.zero		1


	//   ....[35]....
        /*0324*/ 	.word	0x00000800
        /*0328*/ 	.word	0x000000ff
        /*032c*/ 	.word	0x000001d8
        /*0330*/ 	.short	0x0100
        /*0332*/ 	.byte	0x05
	.zero		1


	//   ....[36]....
        /*0334*/ 	.word	0x00000810
        /*0338*/ 	.word	0x000000ff
        /*033c*/ 	.word	0x00000090
        /*0340*/ 	.short	0x0100
        /*0342*/ 	.byte	0x05
	.zero		1


	//   ....[37]....
        /*0344*/ 	.word	0x00000820
        /*0348*/ 	.word	0x000000ff
        /*034c*/ 	.word	0x000001e0
        /*0350*/ 	.short	0x0100
        /*0352*/ 	.byte	0x05
	.zero		1


	//   ....[38]....
        /*0354*/ 	.word	0x00000830
        /*0358*/ 	.word	0x000000ff
        /*035c*/ 	.word	0x00000098
        /*0360*/ 	.short	0x0100
        /*0362*/ 	.byte	0x05
	.zero		1


	//   ....[39]....
        /*0364*/ 	.word	0x00000840
        /*0368*/ 	.word	0x000000ff
        /*036c*/ 	.word	0x000001e8
        /*0370*/ 	.short	0x0100
        /*0372*/ 	.byte	0x05
	.zero		1


	//   ....[40]....
        /*0374*/ 	.word	0x00000850
        /*0378*/ 	.word	0x000000ff
        /*037c*/ 	.word	0x000000a0
        /*0380*/ 	.short	0x0100
        /*0382*/ 	.byte	0x05
	.zero		1


	//   ....[41]....
        /*0384*/ 	.word	0x00000860
        /*0388*/ 	.word	0x000000ff
        /*038c*/ 	.word	0x000001f0
        /*0390*/ 	.short	0x0100
        /*0392*/ 	.byte	0x05
	.zero		1


	//   ....[42]....
        /*0394*/ 	.word	0x00000870
        /*0398*/ 	.word	0x000000ff
        /*039c*/ 	.word	0x000000a8
        /*03a0*/ 	.short	0x0100
        /*03a2*/ 	.byte	0x05
	.zero		1


	//   ....[43]....
        /*03a4*/ 	.word	0x00000880
        /*03a8*/ 	.word	0x000000ff
        /*03ac*/ 	.word	0x000001f8
        /*03b0*/ 	.short	0x0100
        /*03b2*/ 	.byte	0x05
	.zero		1


	//   ....[44]....
        /*03b4*/ 	.word	0x00000890
        /*03b8*/ 	.word	0x000000ff
        /*03bc*/ 	.word	0x000000b0
        /*03c0*/ 	.short	0x0100
        /*03c2*/ 	.byte	0x05
	.zero		1


	//   ....[45]....
        /*03c4*/ 	.word	0x000008a0
        /*03c8*/ 	.word	0x000000ff
        /*03cc*/ 	.word	0x00000200
        /*03d0*/ 	.short	0x0100
        /*03d2*/ 	.byte	0x05
	.zero		1


	//   ....[46]....
        /*03d4*/ 	.word	0x000008b0
        /*03d8*/ 	.word	0x000000ff
        /*03dc*/ 	.word	0x000000b8
        /*03e0*/ 	.short	0x0100
        /*03e2*/ 	.byte	0x05
	.zero		1


	//   ....[47]....
        /*03e4*/ 	.word	0x000008c0
        /*03e8*/ 	.word	0x000000ff
        /*03ec*/ 	.word	0x00000208
        /*03f0*/ 	.short	0x0100
        /*03f2*/ 	.byte	0x05
	.zero		1


	//   ....[48]....
        /*03f4*/ 	.word	0x000008d0
        /*03f8*/ 	.word	0x000000ff
        /*03fc*/ 	.word	0x000000c0
        /*0400*/ 	.short	0x0100
        /*0402*/ 	.byte	0x05
	.zero		1


	//   ....[49]....
        /*0404*/ 	.word	0x000008e0
        /*0408*/ 	.word	0x000000ff
        /*040c*/ 	.word	0x00000210
        /*0410*/ 	.short	0x0100
        /*0412*/ 	.byte	0x05
	.zero		1


	//   ....[50]....
        /*0414*/ 	.word	0x000008f0
        /*0418*/ 	.word	0x000000ff
        /*041c*/ 	.word	0x000000c8
        /*0420*/ 	.short	0x0100
        /*0422*/ 	.byte	0x05
	.zero		1


	//   ....[51]....
        /*0424*/ 	.word	0x00000900
        /*0428*/ 	.word	0x000000ff
        /*042c*/ 	.word	0x00000218
        /*0430*/ 	.short	0x0100
        /*0432*/ 	.byte	0x05
	.zero		1


	//   ....[52]....
        /*0434*/ 	.word	0x00000910
        /*0438*/ 	.word	0x000000ff
        /*043c*/ 	.word	0x000000d0
        /*0440*/ 	.short	0x0100
        /*0442*/ 	.byte	0x05
	.zero		1


	//   ....[53]....
        /*0444*/ 	.word	0x00000920
        /*0448*/ 	.word	0x000000ff
        /*044c*/ 	.word	0x00000220
        /*0450*/ 	.short	0x0100
        /*0452*/ 	.byte	0x05
	.zero		1


	//   ....[54]....
        /*0454*/ 	.word	0x00000930
        /*0458*/ 	.word	0x000000ff
        /*045c*/ 	.word	0x000000d8
        /*0460*/ 	.short	0x0100
        /*0462*/ 	.byte	0x05
	.zero		1


	//   ....[55]....
        /*0464*/ 	.word	0x00000940
        /*0468*/ 	.word	0x000000ff
        /*046c*/ 	.word	0x00000228
        /*0470*/ 	.short	0x0100
        /*0472*/ 	.byte	0x05
	.zero		1


	//   ....[56]....
        /*0474*/ 	.word	0x00000950
        /*0478*/ 	.word	0x000000ff
        /*047c*/ 	.word	0x000000e0
        /*0480*/ 	.short	0x0100
        /*0482*/ 	.byte	0x05
	.zero		1


	//   ....[57]....
        /*0484*/ 	.word	0x00000960
        /*0488*/ 	.word	0x000000ff
        /*048c*/ 	.word	0x00000230
        /*0490*/ 	.short	0x0100
        /*0492*/ 	.byte	0x05
	.zero		1


	//   ....[58]....
        /*0494*/ 	.word	0x00000970
        /*0498*/ 	.word	0x000000ff
        /*049c*/ 	.word	0x000000e8
        /*04a0*/ 	.short	0x0100
        /*04a2*/ 	.byte	0x05
	.zero		1


	//   ....[59]....
        /*04a4*/ 	.word	0x00000980
        /*04a8*/ 	.word	0x000000ff
        /*04ac*/ 	.word	0x00000238
        /*04b0*/ 	.short	0x0100
        /*04b2*/ 	.byte	0x05
	.zero		1


	//   ....[60]....
        /*04b4*/ 	.word	0x00000990
        /*04b8*/ 	.word	0x000000ff
        /*04bc*/ 	.word	0x000000f0
        /*04c0*/ 	.short	0x0100
        /*04c2*/ 	.byte	0x05
	.zero		1


	//   ....[61]....
        /*04c4*/ 	.word	0x000009a0
        /*04c8*/ 	.word	0x000000ff
        /*04cc*/ 	.word	0x00000240
        /*04d0*/ 	.short	0x0100
        /*04d2*/ 	.byte	0x05
	.zero		1


	//   ....[62]....
        /*04d4*/ 	.word	0x000009b0
        /*04d8*/ 	.word	0x000000ff
        /*04dc*/ 	.word	0x000000f8
        /*04e0*/ 	.short	0x0100
        /*04e2*/ 	.byte	0x05
	.zero		1


	//   ....[63]....
        /*04e4*/ 	.word	0x000009c0
        /*04e8*/ 	.word	0x000000ff
        /*04ec*/ 	.word	0x00000248
        /*04f0*/ 	.short	0x0100
        /*04f2*/ 	.byte	0x05
	.zero		1


	//   ....[64]....
        /*04f4*/ 	.word	0x000009d0
        /*04f8*/ 	.word	0x000000ff
        /*04fc*/ 	.word	0x00000100
        /*0500*/ 	.short	0x0100
        /*0502*/ 	.byte	0x05
	.zero		1


	//   ....[65]....
        /*0504*/ 	.word	0x000009e0
        /*0508*/ 	.word	0x000000ff
        /*050c*/ 	.word	0x00000250
        /*0510*/ 	.short	0x0100
        /*0512*/ 	.byte	0x05
	.zero		1


	//   ....[66]....
        /*0514*/ 	.word	0x000009f0
        /*0518*/ 	.word	0x000000ff
        /*051c*/ 	.word	0x00000108
        /*0520*/ 	.short	0x0100
        /*0522*/ 	.byte	0x05
	.zero		1


	//   ....[67]....
        /*0524*/ 	.word	0x00000a00
        /*0528*/ 	.word	0x000000ff
        /*052c*/ 	.word	0x00000258
        /*0530*/ 	.short	0x0100
        /*0532*/ 	.byte	0x05
	.zero		1


	//   ....[68]....
        /*0534*/ 	.word	0x00000a10
        /*0538*/ 	.word	0x000000ff
        /*053c*/ 	.word	0x00000110
        /*0540*/ 	.short	0x0100
        /*0542*/ 	.byte	0x05
	.zero		1


	//   ....[69]....
        /*0544*/ 	.word	0x00000a20
        /*0548*/ 	.word	0x000000ff
        /*054c*/ 	.word	0x00000260
        /*0550*/ 	.short	0x0100
        /*0552*/ 	.byte	0x05
	.zero		1


	//   ....[70]....
        /*0554*/ 	.word	0x00000a30
        /*0558*/ 	.word	0x000000ff
        /*055c*/ 	.word	0x00000118
        /*0560*/ 	.short	0x0100
        /*0562*/ 	.byte	0x05
	.zero		1


	//   ....[71]....
        /*0564*/ 	.word	0x00000a40
        /*0568*/ 	.word	0x000000ff
        /*056c*/ 	.word	0x00000268
        /*0570*/ 	.short	0x0100
        /*0572*/ 	.byte	0x05
	.zero		1


	//   ....[72]....
        /*0574*/ 	.word	0x00000a50
        /*0578*/ 	.word	0x000000ff
        /*057c*/ 	.word	0x00000120
        /*0580*/ 	.short	0x0100
        /*0582*/ 	.byte	0x05
	.zero		1


	//   ....[73]....
        /*0584*/ 	.word	0x00000a60
        /*0588*/ 	.word	0x000000ff
        /*058c*/ 	.word	0x00000270
        /*0590*/ 	.short	0x0100
        /*0592*/ 	.byte	0x05
	.zero		1


	//   ....[74]....
        /*0594*/ 	.word	0x00000a70
        /*0598*/ 	.word	0x000000ff
        /*059c*/ 	.word	0x00000128
        /*05a0*/ 	.short	0x0100
        /*05a2*/ 	.byte	0x05
	.zero		1


	//   ....[75]....
        /*05a4*/ 	.word	0x00000a80
        /*05a8*/ 	.word	0x000000ff
        /*05ac*/ 	.word	0x00000278
        /*05b0*/ 	.short	0x0100
        /*05b2*/ 	.byte	0x05
	.zero		1


	//   ....[76]....
        /*05b4*/ 	.word	0x00000a90
        /*05b8*/ 	.word	0x000000ff
        /*05bc*/ 	.word	0x00000130
        /*05c0*/ 	.short	0x0100
        /*05c2*/ 	.byte	0x05
	.zero		1


	//   ....[77]....
        /*05c4*/ 	.word	0x00000aa0
        /*05c8*/ 	.word	0x000000ff
        /*05cc*/ 	.word	0x00000280
        /*05d0*/ 	.short	0x0100
        /*05d2*/ 	.byte	0x05
	.zero		1


	//   ....[78]....
        /*05d4*/ 	.word	0x00000ab0
        /*05d8*/ 	.word	0x000000ff
        /*05dc*/ 	.word	0x00000138
        /*05e0*/ 	.short	0x0100
        /*05e2*/ 	.byte	0x05
	.zero		1


	//   ....[79]....
        /*05e4*/ 	.word	0x00000ac0
        /*05e8*/ 	.word	0x000000ff
        /*05ec*/ 	.word	0x00000288
        /*05f0*/ 	.short	0x0100
        /*05f2*/ 	.byte	0x05
	.zero		1


	//   ....[80]....
        /*05f4*/ 	.word	0x00000ad0
        /*05f8*/ 	.word	0x000000ff
        /*05fc*/ 	.word	0x00000140
        /*0600*/ 	.short	0x0100
        /*0602*/ 	.byte	0x05
	.zero		1


	//   ....[81]....
        /*0604*/ 	.word	0x00000ae0
        /*0608*/ 	.word	0x000000ff
        /*060c*/ 	.word	0x00000290
        /*0610*/ 	.short	0x0100
        /*0612*/ 	.byte	0x05
	.zero		1


	//   ....[82]....
        /*0614*/ 	.word	0x00000af0
        /*0618*/ 	.word	0x000000ff
        /*061c*/ 	.word	0x00000148
        /*0620*/ 	.short	0x0100
        /*0622*/ 	.byte	0x05
	.zero		1


	//   ....[83]....
        /*0624*/ 	.word	0x00000b00
        /*0628*/ 	.word	0x000000ff
        /*062c*/ 	.word	0x00000298
        /*0630*/ 	.short	0x0100
        /*0632*/ 	.byte	0x05
	.zero		1


	//   ....[84]....
        /*0634*/ 	.word	0x00000c40
        /*0638*/ 	.word	0x000000ff
        /*063c*/ 	.word	0x000002a0
        /*0640*/ 	.short	0x0100
        /*0642*/ 	.byte	0x07
	.zero		1


	//   ....[85]....
        /*0644*/ 	.word	0x00000c50
        /*0648*/ 	.word	0x000000ff
        /*064c*/ 	.word	0x000002a8
        /*0650*/ 	.short	0x0100
        /*0652*/ 	.byte	0x07
	.zero		1


	//   ....[86]....
        /*0654*/ 	.word	0x00000d40
        /*0658*/ 	.word	0x000000ff
        /*065c*/ 	.word	0x000002b0
        /*0660*/ 	.short	0x0100
        /*0662*/ 	.byte	0x05
	.zero		1


	//   ....[87]....
        /*0664*/ 	.word	0x00000d50
        /*0668*/ 	.word	0x000000ff
        /*066c*/ 	.word	0x000002b8
        /*0670*/ 	.short	0x0100
        /*0672*/ 	.byte	0x05
	.zero		1


	//   ....[88]....
        /*0674*/ 	.word	0x00000e90
        /*0678*/ 	.word	0x000000ff
        /*067c*/ 	.word	0x000002c0
        /*0680*/ 	.short	0x0100
        /*0682*/ 	.byte	0x05
	.zero		1


	//   ....[89]....
        /*0684*/ 	.word	0x00000ea0
        /*0688*/ 	.word	0x000000ff
        /*068c*/ 	.word	0x000002d0
        /*0690*/ 	.short	0x0100
        /*0692*/ 	.byte	0x05
	.zero		1


	//   ....[90]....
        /*0694*/ 	.word	0x00000eb0
        /*0698*/ 	.word	0x000000ff
        /*069c*/ 	.word	0x000002c8
        /*06a0*/ 	.short	0x0100
        /*06a2*/ 	.byte	0x05
	.zero		1


	//   ....[91]....
        /*06a4*/ 	.word	0x00000ec0
        /*06a8*/ 	.word	0x000000ff
        /*06ac*/ 	.word	0x000002d8
        /*06b0*/ 	.short	0x0100
        /*06b2*/ 	.byte	0x05
	.zero		1


	//   ....[92]....
        /*06b4*/ 	.word	0x00000ff0
        /*06b8*/ 	.word	0x000000ff
        /*06bc*/ 	.word	0x000002e0
        /*06c0*/ 	.short	0x0100
        /*06c2*/ 	.byte	0x07
	.zero		1


	//   ....[93]....
        /*06c4*/ 	.word	0x00001000
        /*06c8*/ 	.word	0x000000ff
        /*06cc*/ 	.word	0x00000300
        /*06d0*/ 	.short	0x0100
        /*06d2*/ 	.byte	0x07
	.zero		1


	//   ....[94]....
        /*06d4*/ 	.word	0x00001010
        /*06d8*/ 	.word	0x000000ff
        /*06dc*/ 	.word	0x000002e8
        /*06e0*/ 	.short	0x0100
        /*06e2*/ 	.byte	0x07
	.zero		1


	//   ....[95]....
        /*06e4*/ 	.word	0x00001020
        /*06e8*/ 	.word	0x000000ff
        /*06ec*/ 	.word	0x00000308
        /*06f0*/ 	.short	0x0100
        /*06f2*/ 	.byte	0x07
	.zero		1


	//   ....[96]....
        /*06f4*/ 	.word	0x00001030
        /*06f8*/ 	.word	0x000000ff
        /*06fc*/ 	.word	0x000002f0
        /*0700*/ 	.short	0x0100
        /*0702*/ 	.byte	0x07
	.zero		1


	//   ....[97]....
        /*0704*/ 	.word	0x00001040
        /*0708*/ 	.word	0x000000ff
        /*070c*/ 	.word	0x00000310
        /*0710*/ 	.short	0x0100
        /*0712*/ 	.byte	0x07
	.zero		1


	//   ....[98]....
        /*0714*/ 	.word	0x00001050
        /*0718*/ 	.word	0x000000ff
        /*071c*/ 	.word	0x000002f8
        /*0720*/ 	.short	0x0100
        /*0722*/ 	.byte	0x07
	.zero		1


	//   ....[99]....
        /*0724*/ 	.word	0x00001060
        /*0728*/ 	.word	0x000000ff
        /*072c*/ 	.word	0x00000318
        /*0730*/ 	.short	0x0100
        /*0732*/ 	.byte	0x07
	.zero		1


	//   ....[100]....
        /*0734*/ 	.word	0x00001150
        /*0738*/ 	.word	0x000000ff
        /*073c*/ 	.word	0x00000320
        /*0740*/ 	.short	0x0100
        /*0742*/ 	.byte	0x05
	.zero		1


	//   ....[101]....
        /*0744*/ 	.word	0x00001160
        /*0748*/ 	.word	0x000000ff
        /*074c*/ 	.word	0x00000330
        /*0750*/ 	.short	0x0100
        /*0752*/ 	.byte	0x05
	.zero		1


	//   ....[102]....
        /*0754*/ 	.word	0x00001170
        /*0758*/ 	.word	0x000000ff
        /*075c*/ 	.word	0x00000328
        /*0760*/ 	.short	0x0100
        /*0762*/ 	.byte	0x05
	.zero		1


	//   ....[103]....
        /*0764*/ 	.word	0x00001180
        /*0768*/ 	.word	0x000000ff
        /*076c*/ 	.word	0x00000338
        /*0770*/ 	.short	0x0100
        /*0772*/ 	.byte	0x05
	.zero		1


	//   ....[104]....
        /*0774*/ 	.word	0x00001a60
        /*0778*/ 	.word	0x00000003
        /*077c*/ 	.word	0x00000330
        /*0780*/ 	.short	0x010a
        /*0782*/ 	.byte	0xff
	.zero		1


	//   ....[105]....
        /*0784*/ 	.word	0x00001a90
        /*0788*/ 	.word	0x00000003
        /*078c*/ 	.word	0x00000320
        /*0790*/ 	.short	0x0101
        /*0792*/ 	.byte	0xff
	.zero		1


	//   ....[106]....
        /*0794*/ 	.word	0x00001b60
        /*0798*/ 	.word	0x000000ff
        /*079c*/ 	.word	0x00000150
        /*07a0*/ 	.short	0x010a
        /*07a2*/ 	.byte	0x05
	.zero		1


	//   ....[107]....
        /*07a4*/ 	.word	0x00001c00
        /*07a8*/ 	.word	0x000000ff
        /*07ac*/ 	.word	0x00000150
        /*07b0*/ 	.short	0x010a
        /*07b2*/ 	.byte	0x21
	.zero		1


	//   ....[108]....
        /*07b4*/ 	.word	0x00001d50
        /*07b8*/ 	.word	0x000000ff
        /*07bc*/ 	.word	0x00000150
        /*07c0*/ 	.short	0x010a
        /*07c2*/ 	.byte	0x08
	.zero		1


	//   ....[109]....
        /*07c4*/ 	.word	0x00001e60
        /*07c8*/ 	.word	0x000000ff
        /*07cc*/ 	.word	0x000002b8
        /*07d0*/ 	.short	0x0101
        /*07d2*/ 	.byte	0x04
	.zero		1


	//   ....[110]....
        /*07d4*/ 	.word	0x00001e80
        /*07d8*/ 	.word	0x000000ff
        /*07dc*/ 	.word	0x00000150
        /*07e0*/ 	.short	0x010a
        /*07e2*/ 	.byte	0x05
	.zero		1


	//   ....[111]....
        /*07e4*/ 	.word	0x00001f00
        /*07e8*/ 	.word	0x000000ff
        /*07ec*/ 	.word	0x00000150
        /*07f0*/ 	.short	0x010a
        /*07f2*/ 	.byte	0x11
	.zero		1


	//   ....[112]....
        /*07f4*/ 	.word	0x00002050
        /*07f8*/ 	.word	0x000000ff
        /*07fc*/ 	.word	0x00000150
        /*0800*/ 	.short	0x010a
        /*0802*/ 	.byte	0x08
	.zero		1


	//   ....[113]....
        /*0804*/ 	.word	0x00002190
        /*0808*/ 	.word	0x00000002
        /*080c*/ 	.word	0x000002c0
        /*0810*/ 	.short	0x010a
        /*0812*/ 	.byte	0xff
	.zero		1


	//   ....[114]....
        /*0814*/ 	.word	0x00002250
        /*0818*/ 	.word	0x00000002
        /*081c*/ 	.word	0x00000000
        /*0820*/ 	.short	0x0101
        /*0822*/ 	.byte	0xff
	.zero		1


	//   ....[115]....
        /*0824*/ 	.word	0x000027b0
        /*0828*/ 	.word	0x000000ff
        /*082c*/ 	.word	0x00000000
        /*0830*/ 	.short	0x010a
        /*0832*/ 	.byte	0x05
	.zero		1


	//   ....[116]....
        /*0834*/ 	.word	0x00002840
        /*0838*/ 	.word	0x000000ff
        /*083c*/ 	.word	0x00000000
        /*0840*/ 	.short	0x010a
        /*0842*/ 	.byte	0x05
	.zero		1


	//   ....[117]....
        /*0844*/ 	.word	0x000028d0
        /*0848*/ 	.word	0x000000ff
        /*084c*/ 	.word	0x00000000
        /*0850*/ 	.short	0x010a
        /*0852*/ 	.byte	0x05
	.zero		1


	//   ....[118]....
        /*0854*/ 	.word	0x00002960
        /*0858*/ 	.word	0x000000ff
        /*085c*/ 	.word	0x00000000
        /*0860*/ 	.short	0x010a
        /*0862*/ 	.byte	0x05
	.zero		1


	//   ....[119]....
        /*0864*/ 	.word	0x000029f0
        /*0868*/ 	.word	0x000000ff
        /*086c*/ 	.word	0x00000000
        /*0870*/ 	.short	0x010a
        /*0872*/ 	.byte	0x05
	.zero		1


	//   ....[120]....
        /*0874*/ 	.word	0x00002a80
        /*0878*/ 	.word	0x000000ff
        /*087c*/ 	.word	0x00000000
        /*0880*/ 	.short	0x010a
        /*0882*/ 	.byte	0x05
	.zero		1


	//   ....[121]....
        /*0884*/ 	.word	0x00002b10
        /*0888*/ 	.word	0x000000ff
        /*088c*/ 	.word	0x00000000
        /*0890*/ 	.short	0x010a
        /*0892*/ 	.byte	0x05
	.zero		1


	//   ....[122]....
        /*0894*/ 	.word	0x00002ba0
        /*0898*/ 	.word	0x000000ff
        /*089c*/ 	.word	0x00000000
        /*08a0*/ 	.short	0x010a
        /*08a2*/ 	.byte	0x05
	.zero		1


	//   ....[123]....
        /*08a4*/ 	.word	0x00002c30
        /*08a8*/ 	.word	0x000000ff
        /*08ac*/ 	.word	0x00000000
        /*08b0*/ 	.short	0x010a
        /*08b2*/ 	.byte	0x05
	.zero		1


	//   ....[124]....
        /*08b4*/ 	.word	0x00002cc0
        /*08b8*/ 	.word	0x000000ff
        /*08bc*/ 	.word	0x00000000
        /*08c0*/ 	.short	0x010a
        /*08c2*/ 	.byte	0x05
	.zero		1


	//   ....[125]....
        /*08c4*/ 	.word	0x00002d50
        /*08c8*/ 	.word	0x000000ff
        /*08cc*/ 	.word	0x00000000
        /*08d0*/ 	.short	0x010a
        /*08d2*/ 	.byte	0x05
	.zero		1


	//   ....[126]....
        /*08d4*/ 	.word	0x00002de0
        /*08d8*/ 	.word	0x000000ff
        /*08dc*/ 	.word	0x00000000
        /*08e0*/ 	.short	0x010a
        /*08e2*/ 	.byte	0x05
	.zero		1


	//   ....[127]....
        /*08e4*/ 	.word	0x00002e70
        /*08e8*/ 	.word	0x000000ff
        /*08ec*/ 	.word	0x00000000
        /*08f0*/ 	.short	0x010a
        /*08f2*/ 	.byte	0x05
	.zero		1


	//   ....[128]....
        /*08f4*/ 	.word	0x00002f00
        /*08f8*/ 	.word	0x000000ff
        /*08fc*/ 	.word	0x00000000
        /*0900*/ 	.short	0x010a
        /*0902*/ 	.byte	0x05
	.zero		1


	//   ....[129]....
        /*0904*/ 	.word	0x00002f90
        /*0908*/ 	.word	0x000000ff
        /*090c*/ 	.word	0x00000000
        /*0910*/ 	.short	0x010a
        /*0912*/ 	.byte	0x05
	.zero		1


	//   ....[130]....
        /*0914*/ 	.word	0x00003020
        /*0918*/ 	.word	0x000000ff
        /*091c*/ 	.word	0x00000000
        /*0920*/ 	.short	0x010a
        /*0922*/ 	.byte	0x05
	.zero		1


	//   ....[131]....
        /*0924*/ 	.word	0x000030b0
        /*0928*/ 	.word	0x000000ff
        /*092c*/ 	.word	0x00000000
        /*0930*/ 	.short	0x010a
        /*0932*/ 	.byte	0x05
	.zero		1


	//   ....[132]....
        /*0934*/ 	.word	0x00003140
        /*0938*/ 	.word	0x000000ff
        /*093c*/ 	.word	0x00000000
        /*0940*/ 	.short	0x010a
        /*0942*/ 	.byte	0x05
	.zero		1


	//   ....[133]....
        /*0944*/ 	.word	0x000031d0
        /*0948*/ 	.word	0x000000ff
        /*094c*/ 	.word	0x00000000
        /*0950*/ 	.short	0x010a
        /*0952*/ 	.byte	0x05
	.zero		1


	//   ....[134]....
        /*0954*/ 	.word	0x00003260
        /*0958*/ 	.word	0x000000ff
        /*095c*/ 	.word	0x00000000
        /*0960*/ 	.short	0x010a
        /*0962*/ 	.byte	0x05
	.zero		1


	//   ....[135]....
        /*0964*/ 	.word	0x000032f0
        /*0968*/ 	.word	0x000000ff
        /*096c*/ 	.word	0x00000000
        /*0970*/ 	.short	0x010a
        /*0972*/ 	.byte	0x05
	.zero		1


	//   ....[136]....
        /*0974*/ 	.word	0x00003380
        /*0978*/ 	.word	0x000000ff
        /*097c*/ 	.word	0x00000000
        /*0980*/ 	.short	0x010a
        /*0982*/ 	.byte	0x05
	.zero		1


	//   ....[137]....
        /*0984*/ 	.word	0x00003410
        /*0988*/ 	.word	0x000000ff
        /*098c*/ 	.word	0x00000000
        /*0990*/ 	.short	0x010a
        /*0992*/ 	.byte	0x05
	.zero		1


	//   ....[138]....
        /*0994*/ 	.word	0x000034a0
        /*0998*/ 	.word	0x000000ff
        /*099c*/ 	.word	0x00000000
        /*09a0*/ 	.short	0x010a
        /*09a2*/ 	.byte	0x05
	.zero		1


	//   ....[139]....
        /*09a4*/ 	.word	0x00003530
        /*09a8*/ 	.word	0x000000ff
        /*09ac*/ 	.word	0x00000000
        /*09b0*/ 	.short	0x010a
        /*09b2*/ 	.byte	0x05
	.zero		1


	//   ....[140]....
        /*09b4*/ 	.word	0x000035c0
        /*09b8*/ 	.word	0x000000ff
        /*09bc*/ 	.word	0x00000000
        /*09c0*/ 	.short	0x010a
        /*09c2*/ 	.byte	0x05
	.zero		1


	//   ....[141]....
        /*09c4*/ 	.word	0x00003650
        /*09c8*/ 	.word	0x000000ff
        /*09cc*/ 	.word	0x00000000
        /*09d0*/ 	.short	0x010a
        /*09d2*/ 	.byte	0x05
	.zero		1


	//   ....[142]....
        /*09d4*/ 	.word	0x000036e0
        /*09d8*/ 	.word	0x000000ff
        /*09dc*/ 	.word	0x00000000
        /*09e0*/ 	.short	0x010a
        /*09e2*/ 	.byte	0x05
	.zero		1


	//   ....[143]....
        /*09e4*/ 	.word	0x00003770
        /*09e8*/ 	.word	0x000000ff
        /*09ec*/ 	.word	0x00000000
        /*09f0*/ 	.short	0x010a
        /*09f2*/ 	.byte	0x05
	.zero		1


	//   ....[144]....
        /*09f4*/ 	.word	0x00003800
        /*09f8*/ 	.word	0x000000ff
        /*09fc*/ 	.word	0x00000000
        /*0a00*/ 	.short	0x010a
        /*0a02*/ 	.byte	0x05
	.zero		1


	//   ....[145]....
        /*0a04*/ 	.word	0x00003890
        /*0a08*/ 	.word	0x000000ff
        /*0a0c*/ 	.word	0x00000000
        /*0a10*/ 	.short	0x010a
        /*0a12*/ 	.byte	0x05
	.zero		1


	//   ....[146]....
        /*0a14*/ 	.word	0x00003920
        /*0a18*/ 	.word	0x000000ff
        /*0a1c*/ 	.word	0x00000000
        /*0a20*/ 	.short	0x010a
        /*0a22*/ 	.byte	0x05
	.zero		1


	//   ....[147]....
        /*0a24*/ 	.word	0x000039b0
        /*0a28*/ 	.word	0x000000ff
        /*0a2c*/ 	.word	0x00000000
        /*0a30*/ 	.short	0x010a
        /*0a32*/ 	.byte	0x05
	.zero		1


	//   ....[148]....
        /*0a34*/ 	.word	0x00003a40
        /*0a38*/ 	.word	0x000000ff
        /*0a3c*/ 	.word	0x00000000
        /*0a40*/ 	.short	0x010a
        /*0a42*/ 	.byte	0x05
	.zero		1


	//   ....[149]....
        /*0a44*/ 	.word	0x00003ad0
        /*0a48*/ 	.word	0x000000ff
        /*0a4c*/ 	.word	0x00000000
        /*0a50*/ 	.short	0x010a
        /*0a52*/ 	.byte	0x05
	.zero		1


	//   ....[150]....
        /*0a54*/ 	.word	0x00003b60
        /*0a58*/ 	.word	0x000000ff
        /*0a5c*/ 	.word	0x00000000
        /*0a60*/ 	.short	0x010a
        /*0a62*/ 	.byte	0x05
	.zero		1


	//   ....[151]....
        /*0a64*/ 	.word	0x00003bf0
        /*0a68*/ 	.word	0x000000ff
        /*0a6c*/ 	.word	0x00000000
        /*0a70*/ 	.short	0x010a
        /*0a72*/ 	.byte	0x05
	.zero		1


	//   ....[152]....
        /*0a74*/ 	.word	0x00003c80
        /*0a78*/ 	.word	0x000000ff
        /*0a7c*/ 	.word	0x00000000
        /*0a80*/ 	.short	0x010a
        /*0a82*/ 	.byte	0x05
	.zero		1


	//   ....[153]....
        /*0a84*/ 	.word	0x00003d10
        /*0a88*/ 	.word	0x000000ff
        /*0a8c*/ 	.word	0x00000000
        /*0a90*/ 	.short	0x010a
        /*0a92*/ 	.byte	0x05
	.zero		1


	//   ....[154]....
        /*0a94*/ 	.word	0x00003da0
        /*0a98*/ 	.word	0x000000ff
        /*0a9c*/ 	.word	0x00000000
        /*0aa0*/ 	.short	0x010a
        /*0aa2*/ 	.byte	0x05
	.zero		1


	//   ....[155]....
        /*0aa4*/ 	.word	0x00003e30
        /*0aa8*/ 	.word	0x000000ff
        /*0aac*/ 	.word	0x00000000
        /*0ab0*/ 	.short	0x010a
        /*0ab2*/ 	.byte	0x05
	.zero		1


	//   ....[156]....
        /*0ab4*/ 	.word	0x00003ed0
        /*0ab8*/ 	.word	0x00000000
        /*0abc*/ 	.word	0x00000000
        /*0ac0*/ 	.short	0x010a
        /*0ac2*/ 	.byte	0xff
	.zero		1


	//   ....[157]....
        /*0ac4*/ 	.word	0x00003ff0
        /*0ac8*/ 	.word	0x00000000
        /*0acc*/ 	.word	0x00000320
        /*0ad0*/ 	.short	0x010a
        /*0ad2*/ 	.byte	0xff
	.zero		1


	//   ....[158]....
        /*0ad4*/ 	.word	0x00004050
        /*0ad8*/ 	.word	0x00000004
        /*0adc*/ 	.word	0x00000000
        /*0ae0*/ 	.short	0x0101
        /*0ae2*/ 	.byte	0xff
	.zero		1


	//   ....[159]....
        /*0ae4*/ 	.word	0x00004070
        /*0ae8*/ 	.word	0x000000ff
        /*0aec*/ 	.word	0x000002d0
        /*0af0*/ 	.short	0x010a
        /*0af2*/ 	.byte	0x05
	.zero		1


	//   ....[160]....
        /*0af4*/ 	.word	0x00004190
        /*0af8*/ 	.word	0x00000000
        /*0afc*/ 	.word	0x000002c0
        /*0b00*/ 	.short	0x010a
        /*0b02*/ 	.byte	0xff
	.zero		1


	//   ....[161]....
        /*0b04*/ 	.word	0x000042a0
        /*0b08*/ 	.word	0x00000000
        /*0b0c*/ 	.word	0x00000000
        /*0b10*/ 	.short	0x0101
        /*0b12*/ 	.byte	0xff
	.zero		1


	//   ....[162]....
        /*0b14*/ 	.word	0x00004330
        /*0b18*/ 	.word	0x000000ff
        /*0b1c*/ 	.word	0x000002d0
        /*0b20*/ 	.short	0x0106
        /*0b22*/ 	.byte	0x05
	.zero		1


	//   ....[163]....
        /*0b24*/ 	.word	0x00004350
        /*0b28*/ 	.word	0x000000ff
        /*0b2c*/ 	.word	0x000002d0
        /*0b30*/ 	.short	0x010a
        /*0b32*/ 	.byte	0x05
	.zero		1


	//   ....[164]....
        /*0b34*/ 	.word	0x000043e0
        /*0b38*/ 	.word	0x000000ff
        /*0b3c*/ 	.word	0x000002d0
        /*0b40*/ 	.short	0x0106
        /*0b42*/ 	.byte	0x04
	.zero		1


	//   ....[165]....
        /*0b44*/ 	.word	0x00004420
        /*0b48*/ 	.word	0x00000000
        /*0b4c*/ 	.word	0x000002d0
        /*0b50*/ 	.short	0x010a
        /*0b52*/ 	.byte	0xff
	.zero		1


	//   ....[166]....
        /*0b54*/ 	.word	0x00004900
        /*0b58*/ 	.word	0x00000000
        /*0b5c*/ 	.word	0x000002c0
        /*0b60*/ 	.short	0x010a
        /*0b62*/ 	.byte	0xff
	.zero		1


	//   ....[167]....
        /*0b64*/ 	.word	0x00004a00
        /*0b68*/ 	.word	0x00000003
        /*0b6c*/ 	.word	0x00000000
        /*0b70*/ 	.short	0x0101
        /*0b72*/ 	.byte	0xff
	.zero		1


	//   ....[168]....
        /*0b74*/ 	.word	0x00004a10
        /*0b78*/ 	.word	0x000000ff
        /*0b7c*/ 	.word	0x00000000
        /*0b80*/ 	.short	0x010a
        /*0b82*/ 	.byte	0x05
	.zero		1


	//   ....[169]....
        /*0b84*/ 	.word	0x00004a20
        /*0b88*/ 	.word	0x000000ff
        /*0b8c*/ 	.word	0x00000300
        /*0b90*/ 	.short	0x010a
        /*0b92*/ 	.byte	0x0e
	.zero		1


	//   ....[170]....
        /*0b94*/ 	.word	0x00004b50
        /*0b98*/ 	.word	0x000000ff
        /*0b9c*/ 	.word	0x00000000
        /*0ba0*/ 	.short	0x010a
        /*0ba2*/ 	.byte	0x07
	.zero		1


	//   ....[171]....
        /*0ba4*/ 	.word	0x00004c60
        /*0ba8*/ 	.word	0x000000ff
        /*0bac*/ 	.word	0x00000000
        /*0bb0*/ 	.short	0x010a
        /*0bb2*/ 	.byte	0x13
	.zero		1


	//   ....[172]....
        /*0bb4*/ 	.word	0x00004e40
        /*0bb8*/ 	.word	0x000000ff
        /*0bbc*/ 	.word	0x00000000
        /*0bc0*/ 	.short	0x010a
        /*0bc2*/ 	.byte	0x05
	.zero		1


	//   ....[173]....
        /*0bc4*/ 	.word	0x00004ed0
        /*0bc8*/ 	.word	0x000000ff
        /*0bcc*/ 	.word	0x00000000
        /*0bd0*/ 	.short	0x010a
        /*0bd2*/ 	.byte	0x05
	.zero		1


	//   ....[174]....
        /*0bd4*/ 	.word	0x00004f60
        /*0bd8*/ 	.word	0x000000ff
        /*0bdc*/ 	.word	0x00000000
        /*0be0*/ 	.short	0x010a
        /*0be2*/ 	.byte	0x05
	.zero		1


	//   ....[175]....
        /*0be4*/ 	.word	0x00004ff0
        /*0be8*/ 	.word	0x000000ff
        /*0bec*/ 	.word	0x00000000
        /*0bf0*/ 	.short	0x010a
        /*0bf2*/ 	.byte	0x06
	.zero		1


	//   ....[176]....
        /*0bf4*/ 	.word	0x00005430
        /*0bf8*/ 	.word	0x00000000
        /*0bfc*/ 	.word	0x000002c0
        /*0c00*/ 	.short	0x010a
        /*0c02*/ 	.byte	0xff
	.zero		1


	//   ....[177]....
        /*0c04*/ 	.word	0x00005520
        /*0c08*/ 	.word	0x00000000
        /*0c0c*/ 	.word	0x00000000
        /*0c10*/ 	.short	0x0101
        /*0c12*/ 	.byte	0xff
	.zero		1


	//   ....[178]....
        /*0c14*/ 	.word	0x00005840
        /*0c18*/ 	.word	0x000000ff
        /*0c1c*/ 	.word	0x000002b8
        /*0c20*/ 	.short	0x010a
        /*0c22*/ 	.byte	0x07
	.zero		1


	//   ....[179]....
        /*0c24*/ 	.word	0x000059c0
        /*0c28*/ 	.word	0x000000ff
        /*0c2c*/ 	.word	0x000002a8
        /*0c30*/ 	.short	0x010a
        /*0c32*/ 	.byte	0x07
	.zero		1


	//   ....[180]....
        /*0c34*/ 	.word	0x00005dc0
        /*0c38*/ 	.word	0x000000ff
        /*0c3c*/ 	.word	0x000002a0
        /*0c40*/ 	.short	0x010b
        /*0c42*/ 	.byte	0x07
	.zero		1


	//   ....[181]....
        /*0c44*/ 	.word	0x00005de0
        /*0c48*/ 	.word	0x000000ff
        /*0c4c*/ 	.word	0x00000000
        /*0c50*/ 	.short	0x0101
        /*0c52*/ 	.byte	0x25
	.zero		1


	//   ....[182]....
        /*0c54*/ 	.word	0x00005e20
        /*0c58*/ 	.word	0x00000000
        /*0c5c*/ 	.word	0x000002a8
        /*0c60*/ 	.short	0x010a
        /*0c62*/ 	.byte	0xff
	.zero		1


	//   ....[183]....
        /*0c64*/ 	.word	0x00006130
        /*0c68*/ 	.word	0x00000000
        /*0c6c*/ 	.word	0x000002c0
        /*0c70*/ 	.short	0x010a
        /*0c72*/ 	.byte	0xff
	.zero		1


	//   ....[184]....
        /*0c74*/ 	.word	0x00006240
        /*0c78*/ 	.word	0x00000000
        /*0c7c*/ 	.word	0x00000000
        /*0c80*/ 	.short	0x0101
        /*0c82*/ 	.byte	0xff
	.zero		1


	//   ....[185]....
        /*0c84*/ 	.word	0x00006bc0
        /*0c88*/ 	.word	0x000000ff
        /*0c8c*/ 	.word	0x000002a0
        /*0c90*/ 	.short	0x010a
        /*0c92*/ 	.byte	0x2b
	.zero		1


	//   ....[186]....
        /*0c94*/ 	.word	0x00006bd0
        /*0c98*/ 	.word	0x00000080
        /*0c9c*/ 	.word	0x000002e0
        /*0ca0*/ 	.short	0x010a
        /*0ca2*/ 	.byte	0xff
	.zero		1


	//   ....[187]....
        /*0ca4*/ 	.word	0x00006d40
        /*0ca8*/ 	.word	0x000000ff
        /*0cac*/ 	.word	0x000002a0
        /*0cb0*/ 	.short	0x010a
        /*0cb2*/ 	.byte	0x2b
	.zero		1


	//   ....[188]....
        /*0cb4*/ 	.word	0x00006e30
        /*0cb8*/ 	.word	0x000000ff
        /*0cbc*/ 	.word	0x00000000
        /*0cc0*/ 	.short	0x0101
        /*0cc2*/ 	.byte	0x04
	.zero		1


	//   ....[189]....
        /*0cc4*/ 	.word	0x00006ef0
        /*0cc8*/ 	.word	0x00000080
        /*0ccc*/ 	.word	0x000002e0
        /*0cd0*/ 	.short	0x010a
        /*0cd2*/ 	.byte	0xff
	.zero		1


	//   ....[190]....
        /*0cd4*/ 	.word	0x00008040
        /*0cd8*/ 	.word	0x000000ff
        /*0cdc*/ 	.word	0x00000000
        /*0ce0*/ 	.short	0x0101
        /*0ce2*/ 	.byte	0x05
	.zero		1


	//   ....[191]....
        /*0ce4*/ 	.word	0x000083b0
        /*0ce8*/ 	.word	0x00000003
        /*0cec*/ 	.word	0x00000330
        /*0cf0*/ 	.short	0x010a
        /*0cf2*/ 	.byte	0xff
	.zero		1


	//   ....[192]....
        /*0cf4*/ 	.word	0x00008410
        /*0cf8*/ 	.word	0x00000002
        /*0cfc*/ 	.word	0x00000150
        /*0d00*/ 	.short	0x010a
        /*0d02*/ 	.byte	0xff
	.zero		1


	//   ....[193]....
        /*0d04*/ 	.word	0x00008470
        /*0d08*/ 	.word	0x00000002
        /*0d0c*/ 	.word	0x00000150
        /*0d10*/ 	.short	0x010a
        /*0d12*/ 	.byte	0xff
	.zero		1


	//   ....[194]....
        /*0d14*/ 	.word	0x000084c0
        /*0d18*/ 	.word	0x00000002
        /*0d1c*/ 	.word	0x000002c0
        /*0d20*/ 	.short	0x010a
        /*0d22*/ 	.byte	0xff
	.zero		1


	//   ....[195]....
        /*0d24*/ 	.word	0x00008520
        /*0d28*/ 	.word	0x00000000
        /*0d2c*/ 	.word	0x00000000
        /*0d30*/ 	.short	0x010a
        /*0d32*/ 	.byte	0xff
	.zero		1


	//   ....[196]....
        /*0d34*/ 	.word	0x00008580
        /*0d38*/ 	.word	0x00000000
        /*0d3c*/ 	.word	0x00000000
        /*0d40*/ 	.short	0x010a
        /*0d42*/ 	.byte	0xff
	.zero		1


	//   ....[197]....
        /*0d44*/ 	.word	0x000085e0
        /*0d48*/ 	.word	0x00000000
        /*0d4c*/ 	.word	0x00000000
        /*0d50*/ 	.short	0x010a
        /*0d52*/ 	.byte	0xff
	.zero		1


	//   ....[198]....
        /*0d54*/ 	.word	0x00008640
        /*0d58*/ 	.word	0x00000000
        /*0d5c*/ 	.word	0x00000000
        /*0d60*/ 	.short	0x010a
        /*0d62*/ 	.byte	0xff
	.zero		1


	//   ....[199]....
        /*0d64*/ 	.word	0x000086a0
        /*0d68*/ 	.word	0x00000000
        /*0d6c*/ 	.word	0x00000000
        /*0d70*/ 	.short	0x010a
        /*0d72*/ 	.byte	0xff
	.zero		1


	//   ....[200]....
        /*0d74*/ 	.word	0x00008700
        /*0d78*/ 	.word	0x00000000
        /*0d7c*/ 	.word	0x00000000
        /*0d80*/ 	.short	0x010a
        /*0d82*/ 	.byte	0xff
	.zero		1


	//   ....[201]....
        /*0d84*/ 	.word	0x00008760
        /*0d88*/ 	.word	0x00000000
        /*0d8c*/ 	.word	0x00000000
        /*0d90*/ 	.short	0x010a
        /*0d92*/ 	.byte	0xff
	.zero		1


	//   ....[202]....
        /*0d94*/ 	.word	0x000087c0
        /*0d98*/ 	.word	0x00000000
        /*0d9c*/ 	.word	0x00000000
        /*0da0*/ 	.short	0x010a
        /*0da2*/ 	.byte	0xff
	.zero		1


	//   ....[203]....
        /*0da4*/ 	.word	0x00008820
        /*0da8*/ 	.word	0x00000000
        /*0dac*/ 	.word	0x00000000
        /*0db0*/ 	.short	0x010a
        /*0db2*/ 	.byte	0xff
	.zero		1


	//   ....[204]....
        /*0db4*/ 	.word	0x00008880
        /*0db8*/ 	.word	0x00000000
        /*0dbc*/ 	.word	0x00000000
        /*0dc0*/ 	.short	0x010a
        /*0dc2*/ 	.byte	0xff
	.zero		1


	//   ....[205]....
        /*0dc4*/ 	.word	0x000088e0
        /*0dc8*/ 	.word	0x00000000
        /*0dcc*/ 	.word	0x00000000
        /*0dd0*/ 	.short	0x010a
        /*0dd2*/ 	.byte	0xff
	.zero		1


	//   ....[206]....
        /*0dd4*/ 	.word	0x00008940
        /*0dd8*/ 	.word	0x00000000
        /*0ddc*/ 	.word	0x00000000
        /*0de0*/ 	.short	0x010a
        /*0de2*/ 	.byte	0xff
	.zero		1


	//   ....[207]....
        /*0de4*/ 	.word	0x000089a0
        /*0de8*/ 	.word	0x00000000
        /*0dec*/ 	.word	0x00000000
        /*0df0*/ 	.short	0x010a
        /*0df2*/ 	.byte	0xff
	.zero		1


	//   ....[208]....
        /*0df4*/ 	.word	0x00008a00
        /*0df8*/ 	.word	0x00000000
        /*0dfc*/ 	.word	0x00000000
        /*0e00*/ 	.short	0x010a
        /*0e02*/ 	.byte	0xff
	.zero		1


	//   ....[209]....
        /*0e04*/ 	.word	0x00008a60
        /*0e08*/ 	.word	0x00000000
        /*0e0c*/ 	.word	0x00000000
        /*0e10*/ 	.short	0x010a
        /*0e12*/ 	.byte	0xff
	.zero		1


	//   ....[210]....
        /*0e14*/ 	.word	0x00008ac0
        /*0e18*/ 	.word	0x00000000
        /*0e1c*/ 	.word	0x00000000
        /*0e20*/ 	.short	0x010a
        /*0e22*/ 	.byte	0xff
	.zero		1


	//   ....[211]....
        /*0e24*/ 	.word	0x00008b20
        /*0e28*/ 	.word	0x00000000
        /*0e2c*/ 	.word	0x00000000
        /*0e30*/ 	.short	0x010a
        /*0e32*/ 	.byte	0xff
	.zero		1


	//   ....[212]....
        /*0e34*/ 	.word	0x00008b80
        /*0e38*/ 	.word	0x00000000
        /*0e3c*/ 	.word	0x00000000
        /*0e40*/ 	.short	0x010a
        /*0e42*/ 	.byte	0xff
	.zero		1


	//   ....[213]....
        /*0e44*/ 	.word	0x00008be0
        /*0e48*/ 	.word	0x00000000
        /*0e4c*/ 	.word	0x00000000
        /*0e50*/ 	.short	0x010a
        /*0e52*/ 	.byte	0xff
	.zero		1


	//   ....[214]....
        /*0e54*/ 	.word	0x00008c40
        /*0e58*/ 	.word	0x00000000
        /*0e5c*/ 	.word	0x00000000
        /*0e60*/ 	.short	0x010a
        /*0e62*/ 	.byte	0xff
	.zero		1


	//   ....[215]....
        /*0e64*/ 	.word	0x00008ca0
        /*0e68*/ 	.word	0x00000000
        /*0e6c*/ 	.word	0x00000000
        /*0e70*/ 	.short	0x010a
        /*0e72*/ 	.byte	0xff
	.zero		1


	//   ....[216]....
        /*0e74*/ 	.word	0x00008d00
        /*0e78*/ 	.word	0x00000000
        /*0e7c*/ 	.word	0x00000000
        /*0e80*/ 	.short	0x010a
        /*0e82*/ 	.byte	0xff
	.zero		1


	//   ....[217]....
        /*0e84*/ 	.word	0x00008d60
        /*0e88*/ 	.word	0x00000000
        /*0e8c*/ 	.word	0x00000000
        /*0e90*/ 	.short	0x010a
        /*0e92*/ 	.byte	0xff
	.zero		1


	//   ....[218]....
        /*0e94*/ 	.word	0x00008dc0
        /*0e98*/ 	.word	0x00000000
        /*0e9c*/ 	.word	0x00000000
        /*0ea0*/ 	.short	0x010a
        /*0ea2*/ 	.byte	0xff
	.zero		1


	//   ....[219]....
        /*0ea4*/ 	.word	0x00008e20
        /*0ea8*/ 	.word	0x00000000
        /*0eac*/ 	.word	0x00000000
        /*0eb0*/ 	.short	0x010a
        /*0eb2*/ 	.byte	0xff
	.zero		1


	//   ....[220]....
        /*0eb4*/ 	.word	0x00008e80
        /*0eb8*/ 	.word	0x00000000
        /*0ebc*/ 	.word	0x00000000
        /*0ec0*/ 	.short	0x010a
        /*0ec2*/ 	.byte	0xff
	.zero		1


	//   ....[221]....
        /*0ec4*/ 	.word	0x00008ee0
        /*0ec8*/ 	.word	0x00000000
        /*0ecc*/ 	.word	0x00000000
        /*0ed0*/ 	.short	0x010a
        /*0ed2*/ 	.byte	0xff
	.zero		1


	//   ....[222]....
        /*0ed4*/ 	.word	0x00008f40
        /*0ed8*/ 	.word	0x00000000
        /*0edc*/ 	.word	0x00000000
        /*0ee0*/ 	.short	0x010a
        /*0ee2*/ 	.byte	0xff
	.zero		1


	//   ....[223]....
        /*0ee4*/ 	.word	0x00008fa0
        /*0ee8*/ 	.word	0x00000000
        /*0eec*/ 	.word	0x00000000
        /*0ef0*/ 	.short	0x010a
        /*0ef2*/ 	.byte	0xff
	.zero		1


	//   ....[224]....
        /*0ef4*/ 	.word	0x00009000
        /*0ef8*/ 	.word	0x00000000
        /*0efc*/ 	.word	0x00000000
        /*0f00*/ 	.short	0x010a
        /*0f02*/ 	.byte	0xff
	.zero		1


	//   ....[225]....
        /*0f04*/ 	.word	0x00009060
        /*0f08*/ 	.word	0x00000000
        /*0f0c*/ 	.word	0x00000000
        /*0f10*/ 	.short	0x010a
        /*0f12*/ 	.byte	0xff
	.zero		1


	//   ....[226]....
        /*0f14*/ 	.word	0x000090c0
        /*0f18*/ 	.word	0x00000000
        /*0f1c*/ 	.word	0x00000000
        /*0f20*/ 	.short	0x010a
        /*0f22*/ 	.byte	0xff
	.zero		1


	//   ....[227]....
        /*0f24*/ 	.word	0x00009120
        /*0f28*/ 	.word	0x00000000
        /*0f2c*/ 	.word	0x00000000
        /*0f30*/ 	.short	0x010a
        /*0f32*/ 	.byte	0xff
	.zero		1


	//   ....[228]....
        /*0f34*/ 	.word	0x00009180
        /*0f38*/ 	.word	0x00000000
        /*0f3c*/ 	.word	0x00000000
        /*0f40*/ 	.short	0x010a
        /*0f42*/ 	.byte	0xff
	.zero		1


	//   ....[229]....
        /*0f44*/ 	.word	0x000091e0
        /*0f48*/ 	.word	0x00000000
        /*0f4c*/ 	.word	0x00000000
        /*0f50*/ 	.short	0x010a
        /*0f52*/ 	.byte	0xff
	.zero		1


	//   ....[230]....
        /*0f54*/ 	.word	0x00009240
        /*0f58*/ 	.word	0x00000000
        /*0f5c*/ 	.word	0x00000000
        /*0f60*/ 	.short	0x010a
        /*0f62*/ 	.byte	0xff
	.zero		1


	//   ....[231]....
        /*0f64*/ 	.word	0x000092a0
        /*0f68*/ 	.word	0x00000000
        /*0f6c*/ 	.word	0x00000000
        /*0f70*/ 	.short	0x010a
        /*0f72*/ 	.byte	0xff
	.zero		1


	//   ....[232]....
        /*0f74*/ 	.word	0x00009300
        /*0f78*/ 	.word	0x00000000
        /*0f7c*/ 	.word	0x00000000
        /*0f80*/ 	.short	0x010a
        /*0f82*/ 	.byte	0xff
	.zero		1


	//   ....[233]....
        /*0f84*/ 	.word	0x00009360
        /*0f88*/ 	.word	0x00000000
        /*0f8c*/ 	.word	0x00000000
        /*0f90*/ 	.short	0x010a
        /*0f92*/ 	.byte	0xff
	.zero		1


	//   ....[234]....
        /*0f94*/ 	.word	0x000093c0
        /*0f98*/ 	.word	0x00000000
        /*0f9c*/ 	.word	0x00000000
        /*0fa0*/ 	.short	0x010a
        /*0fa2*/ 	.byte	0xff
	.zero		1


	//   ....[235]....
        /*0fa4*/ 	.word	0x00009420
        /*0fa8*/ 	.word	0x00000000
        /*0fac*/ 	.word	0x00000000
        /*0fb0*/ 	.short	0x010a
        /*0fb2*/ 	.byte	0xff
	.zero		1


	//   ....[236]....
        /*0fb4*/ 	.word	0x00009470
        /*0fb8*/ 	.word	0x00000000
        /*0fbc*/ 	.word	0x00000320
        /*0fc0*/ 	.short	0x010a
        /*0fc2*/ 	.byte	0xff
	.zero		1


	//   ....[237]....
        /*0fc4*/ 	.word	0x000094d0
        /*0fc8*/ 	.word	0x00000000
        /*0fcc*/ 	.word	0x000002d0
        /*0fd0*/ 	.short	0x010a
        /*0fd2*/ 	.byte	0xff
	.zero		1


	//   ....[238]....
        /*0fd4*/ 	.word	0x00009520
        /*0fd8*/ 	.word	0x00000000
        /*0fdc*/ 	.word	0x000002c0
        /*0fe0*/ 	.short	0x010a
        /*0fe2*/ 	.byte	0xff
	.zero		1


	//   ....[239]....
        /*0fe4*/ 	.word	0x00009580
        /*0fe8*/ 	.word	0x00000000
        /*0fec*/ 	.word	0x000002d0
        /*0ff0*/ 	.short	0x010a
        /*0ff2*/ 	.byte	0xff
	.zero		1


	//   ....[240]....
        /*0ff4*/ 	.word	0x000095d0
        /*0ff8*/ 	.word	0x00000000
        /*0ffc*/ 	.word	0x000002c0
        /*1000*/ 	.short	0x010a
        /*1002*/ 	.byte	0xff
	.zero		1


	//   ....[241]....
        /*1004*/ 	.word	0x00009630
        /*1008*/ 	.word	0x00000003
        /*100c*/ 	.word	0x00000300
        /*1010*/ 	.short	0x010a
        /*1012*/ 	.byte	0xff
	.zero		1


	//   ....[242]....
        /*1014*/ 	.word	0x00009690
        /*1018*/ 	.word	0x00000000
        /*101c*/ 	.word	0x00000000
        /*1020*/ 	.short	0x010a
        /*1022*/ 	.byte	0xff
	.zero		1


	//   ....[243]....
        /*1024*/ 	.word	0x000096f0
        /*1028*/ 	.word	0x00000000
        /*102c*/ 	.word	0x00000000
        /*1030*/ 	.short	0x010a
        /*1032*/ 	.byte	0xff
	.zero		1


	//   ....[244]....
        /*1034*/ 	.word	0x00009750
        /*1038*/ 	.word	0x00000000
        /*103c*/ 	.word	0x00000000
        /*1040*/ 	.short	0x010a
        /*1042*/ 	.byte	0xff
	.zero		1


	//   ....[245]....
        /*1044*/ 	.word	0x000097b0
        /*1048*/ 	.word	0x00000000
        /*104c*/ 	.word	0x00000000
        /*1050*/ 	.short	0x010a
        /*1052*/ 	.byte	0xff
	.zero		1


	//   ....[246]....
        /*1054*/ 	.word	0x00009810
        /*1058*/ 	.word	0x00000000
        /*105c*/ 	.word	0x00000000
        /*1060*/ 	.short	0x010a
        /*1062*/ 	.byte	0xff
	.zero		1


	//   ....[247]....
        /*1064*/ 	.word	0x00009860
        /*1068*/ 	.word	0x00000000
        /*106c*/ 	.word	0x000002c0
        /*1070*/ 	.short	0x010a
        /*1072*/ 	.byte	0xff
	.zero		1


	//   ....[248]....
        /*1074*/ 	.word	0x000098c0
        /*1078*/ 	.word	0x00000000
        /*107c*/ 	.word	0x000002b8
        /*1080*/ 	.short	0x010a
        /*1082*/ 	.byte	0xff
	.zero		1


	//   ....[249]....
        /*1084*/ 	.word	0x00009920
        /*1088*/ 	.word	0x00000003
        /*108c*/ 	.word	0x000002a8
        /*1090*/ 	.short	0x010a
        /*1092*/ 	.byte	0xff
	.zero		1


	//   ....[250]....
        /*1094*/ 	.word	0x00009970
        /*1098*/ 	.word	0x00000000
        /*109c*/ 	.word	0x000002c0
        /*10a0*/ 	.short	0x010a
        /*10a2*/ 	.byte	0xff
	.zero		1


	//   ....[251]....
        /*10a4*/ 	.word	0x000099d0
        /*10a8*/ 	.word	0x00000000
        /*10ac*/ 	.word	0x000002a0
        /*10b0*/ 	.short	0x010a
        /*10b2*/ 	.byte	0xff
	.zero		1


	//   ....[252]....
        /*10b4*/ 	.word	0x00009a20
        /*10b8*/ 	.word	0x00000080
        /*10bc*/ 	.word	0x000002e0
        /*10c0*/ 	.short	0x010a
        /*10c2*/ 	.byte	0xff
	.zero		1


	//----- nvinfo : EIATTR_NUM_MBARRIERS
	.align		4
.L_47:
        /*10c4*/ 	.byte	0x03, 0x38
        /*10c6*/ 	.short	0x0068


	//----- nvinfo : EIATTR_EXIT_INSTR_OFFSETS
	.align		4
        /*10c8*/ 	.byte	0x04, 0x1c
        /*10ca*/ 	.short	(.L_49 - .L_48)


	//   ....[0]....
.L_48:
        /*10cc*/ 	.word	0x00003f00


	//   ....[1]....
        /*10d0*/ 	.word	0x000043f0


	//   ....[2]....
        /*10d4*/ 	.word	0x00004450


	//   ....[3]....
        /*10d8*/ 	.word	0x00005250


	//   ....[4]....
        /*10dc*/ 	.word	0x00005e50


	//   ....[5]....
        /*10e0*/ 	.word	0x00005e90


	//   ....[6]....
        /*10e4*/ 	.word	0x000083a0


	//----- nvinfo : EIATTR_MAX_THREADS
	.align		4
.L_49:
        /*10e8*/ 	.byte	0x04, 0x05
        /*10ea*/ 	.short	(.L_51 - .L_50)
.L_50:
        /*10ec*/ 	.word	0x00000100
        /*10f0*/ 	.word	0x00000001
        /*10f4*/ 	.word	0x00000001


	//----- nvinfo : EIATTR_CRS_STACK_SIZE
	.align		4
.L_51:
        /*10f8*/ 	.byte	0x04, 0x1e
        /*10fa*/ 	.short	(.L_53 - .L_52)
.L_52:
        /*10fc*/ 	.word	0x00000000


	//----- nvinfo : EIATTR_CBANK_PARAM_SIZE
	.align		4
.L_53:
        /*1100*/ 	.byte	0x03, 0x19
        /*1102*/ 	.short	0x0800


	//----- nvinfo : EIATTR_PARAM_CBANK
	.align		4
        /*1104*/ 	.byte	0x04, 0x0a
        /*1106*/ 	.short	(.L_55 - .L_54)
	.align		4
.L_54:
        /*1108*/ 	.word	index@(.nv.constant0._ZN7cutlass13device_kernelINS_4gemm6kernel13GemmUniversalIN4cute5tupleIJiiiiEEENS1_10collective13CollectiveMmaINS1_35MainloopSm100TmaUmmaWarpSpecializedILi42ELi2ELi4ENS5_IJNS4_1CILi1EEESB_SB_EEEEENS5_IJNSA_ILi64EEENSA_ILi96EEENSA_ILi32EEEEEEaNS5_IJlSB_lEEEaSI_NS4_8TiledMMAINS4_8MMA_AtomIJNS4_15SM100_MMA_S8_SSIaaiLi64ELi96ELNS4_4UMMA5MajorE0ELSN_0ELNSM_8SaturateE0EEEEEENS4_6LayoutISC_NS5_IJNSA_ILi0EEESS_SS_EEEEENS5_IJNS4_10UnderscoreESV_SV_EEEEENS4_13SM90_TMA_LOADENS4_14ComposedLayoutINS4_7SwizzleILi1ELi4ELi3EEENS4_18smem_ptr_flag_bitsILi8EEENSR_INS5_IJNSA_ILi8EEESG_EEENS5_IJSG_SB_EEEEEEEvNS4_8identityESY_S18_vS19_EENS_8epilogue10collective18CollectiveEpilogueINS1B_23Sm100TmaWarpSpecializedILi1ELi1ELi48ELb0ELb0EEEJSH_NS5_IJNSR_ISE_SB_EENSR_ISF_SB_EEEEEaSI_aSI_NS1B_6fusion15FusionCallbacksIS1F_NS1J_17LinearCombinationIaiaiLNS_15FloatRoundStyleE2EEESH_S1I_JEEENS4_5SM1004TMEM4LOAD26SM100_TMEM_LOAD_16dp32b16xESY_S18_NS4_39AutoVectorizingCopyWithAssumedAlignmentILi128EEENS4_14SM90_TMA_STOREES18_S1U_S1U_EEEvvEEEEvNT_6ParamsE)
        /*110c*/ 	.short	0x0380
        /*110e*/ 	.short	0x0800


	//----- nvinfo : EIATTR_SW_WAR
	.align		4
.L_55:
        /*1110*/ 	.byte	0x04, 0x36
        /*1112*/ 	.short	(.L_57 - .L_56)
.L_56:
        /*1114*/ 	.word	0x00000008
.L_57:


//--------------------- .nv.callgraph             --------------------------
	.section	.nv.callgraph,"",@"SHT_CUDA_CALLGRAPH"
	.align	4
	.sectionentsize	8
	.align		4
        /*0000*/ 	.word	0x00000000
	.align		4
        /*0004*/ 	.word	0xffffffff
	.align		4
        /*0008*/ 	.word	index@(_ZN7cutlass13device_kernelINS_4gemm6kernel13GemmUniversalIN4cute5tupleIJiiiiEEENS1_10collective13CollectiveMmaINS1_35MainloopSm100TmaUmmaWarpSpecializedILi42ELi2ELi4ENS5_IJNS4_1CILi1EEESB_SB_EEEEENS5_IJNSA_ILi64EEENSA_ILi96EEENSA_ILi32EEEEEEaNS5_IJlSB_lEEEaSI_NS4_8TiledMMAINS4_8MMA_AtomIJNS4_15SM100_MMA_S8_SSIaaiLi64ELi96ELNS4_4UMMA5MajorE0ELSN_0ELNSM_8SaturateE0EEEEEENS4_6LayoutISC_NS5_IJNSA_ILi0EEESS_SS_EEEEENS5_IJNS4_10UnderscoreESV_SV_EEEEENS4_13SM90_TMA_LOADENS4_14ComposedLayoutINS4_7SwizzleILi1ELi4ELi3EEENS4_18smem_ptr_flag_bitsILi8EEENSR_INS5_IJNSA_ILi8EEESG_EEENS5_IJSG_SB_EEEEEEEvNS4_8identityESY_S18_vS19_EENS_8epilogue10collective18CollectiveEpilogueINS1B_23Sm100TmaWarpSpecializedILi1ELi1ELi48ELb0ELb0EEEJSH_NS5_IJNSR_ISE_SB_EENSR_ISF_SB_EEEEEaSI_aSI_NS1B_6fusion15FusionCallbacksIS1F_NS1J_17LinearCombinationIaiaiLNS_15FloatRoundStyleE2EEESH_S1I_JEEENS4_5SM1004TMEM4LOAD26SM100_TMEM_LOAD_16dp32b16xESY_S18_NS4_39AutoVectorizingCopyWithAssumedAlignmentILi128EEENS4_14SM90_TMA_STOREES18_S1U_S1U_EEEvvEEEEvNT_6ParamsE)
	.align		4
        /*000c*/ 	.word	index@(__assertfail)
	.align		4
        /*0010*/ 	.word	0x00000000
	.align		4
        /*0014*/ 	.word	0xfffffffe
	.align		4
        /*0018*/ 	.word	0x00000000
	.align		4
        /*001c*/ 	.word	0xfffffffd
	.align		4
        /*0020*/ 	.word	0x00000000
	.align		4
        /*0024*/ 	.word	0xfffffffc


//--------------------- .nv.constant4             --------------------------
	.section	.nv.constant4,"a",@progbits
	.align	8
	.align		8
.nv.constant4:
        /*0000*/ 	.dword	__assertfail
	.align		8
        /*0008*/ 	.dword	__unnamed_1
	.align		8
        /*0010*/ 	.dword	__unnamed_2
	.align		8
        /*0018*/ 	.dword	_ZN40_INTERNAL_30021dc7_4_k_cu_bb225cc8_373244cuda3std3__45__cpo5beginE
	.align		8
        /*0020*/ 	.dword	_ZN40_INTERNAL_30021dc7_4_k_cu_bb225cc8_373244cuda3std3__45__cpo3endE
	.align		8
        /*0028*/ 	.dword	_ZN40_INTERNAL_30021dc7_4_k_cu_bb225cc8_373244cuda3std3__45__cpo6cbeginE
	.align		8
        /*0030*/ 	.dword	_ZN40_INTERNAL_30021dc7_4_k_cu_bb225cc8_373244cuda3std3__45__cpo4cendE
	.align		8
        /*0038*/ 	.dword	_ZN40_INTERNAL_30021dc7_4_k_cu_bb225cc8_373244cuda3std3__442_GLOBAL__N__30021dc7_4_k_cu_bb225cc8_373246ignoreE
	.align		8
        /*0040*/ 	.dword	_ZN40_INTERNAL_30021dc7_4_k_cu_bb225cc8_373244cuda3std3__419piecewise_constructE
	.align		8
        /*0048*/ 	.dword	_ZN40_INTERNAL_30021dc7_4_k_cu_bb225cc8_373244cuda3std3__48in_placeE
	.align		8
        /*0050*/ 	.dword	_ZN40_INTERNAL_30021dc7_4_k_cu_bb225cc8_373244cuda3std6ranges3__45__cpo4swapE
	.align		8
        /*0058*/ 	.dword	_ZN40_INTERNAL_30021dc7_4_k_cu_bb225cc8_373244cuda3std6ranges3__45__cpo9iter_moveE
	.align		8
        /*0060*/ 	.dword	_ZN40_INTERNAL_30021dc7_4_k_cu_bb225cc8_373244cute7productE
	.align		8
        /*0068*/ 	.dword	_ZN40_INTERNAL_30021dc7_4_k_cu_bb225cc8_373244cute1_E
	.align		8
        /*0070*/ 	.dword	$str$25
	.align		8
        /*0078*/ 	.dword	$str$26
	.align		8
        /*0080*/ 	.dword	$str$27
	.align		8
        /*0088*/ 	.dword	$str$28


//--------------------- .text._ZN7cutlass13device_kernelINS_4gemm6kernel13GemmUniversalIN4cute5tupleIJiiiiEEENS1_10collective13CollectiveMmaINS1_35MainloopSm100TmaUmmaWarpSpecializedILi42ELi2ELi4ENS5_IJNS4_1CILi1EEESB_SB_EEEEENS5_IJNSA_ILi64EEENSA_ILi96EEENSA_ILi32EEEEEEaNS5_IJlSB_lEEEaSI_NS4_8TiledMMAINS4_8MMA_AtomIJNS4_15SM100_MMA_S8_SSIaaiLi64ELi96ELNS4_4UMMA5MajorE0ELSN_0ELNSM_8SaturateE0EEEEEENS4_6LayoutISC_NS5_IJNSA_ILi0EEESS_SS_EEEEENS5_IJNS4_10UnderscoreESV_SV_EEEEENS4_13SM90_TMA_LOADENS4_14ComposedLayoutINS4_7SwizzleILi1ELi4ELi3EEENS4_18smem_ptr_flag_bitsILi8EEENSR_INS5_IJNSA_ILi8EEESG_EEENS5_IJSG_SB_EEEEEEEvNS4_8identityESY_S18_vS19_EENS_8epilogue10collective18CollectiveEpilogueINS1B_23Sm100TmaWarpSpecializedILi1ELi1ELi48ELb0ELb0EEEJSH_NS5_IJNSR_ISE_SB_EENSR_ISF_SB_EEEEEaSI_aSI_NS1B_6fusion15FusionCallbacksIS1F_NS1J_17LinearCombinationIaiaiLNS_15FloatRoundStyleE2EEESH_S1I_JEEENS4_5SM1004TMEM4LOAD26SM100_TMEM_LOAD_16dp32b16xESY_S18_NS4_39AutoVectorizingCopyWithAssumedAlignmentILi128EEENS4_14SM90_TMA_STOREES18_S1U_S1U_EEEvvEEEEvNT_6ParamsE --------------------------
	.section	.text._ZN7cutlass13device_kernelINS_4gemm6kernel13GemmUniversalIN4cute5tupleIJiiiiEEENS1_10collective13CollectiveMmaINS1_35MainloopSm100TmaUmmaWarpSpecializedILi42ELi2ELi4ENS5_IJNS4_1CILi1EEESB_SB_EEEEENS5_IJNSA_ILi64EEENSA_ILi96EEENSA_ILi32EEEEEEaNS5_IJlSB_lEEEaSI_NS4_8TiledMMAINS4_8MMA_AtomIJNS4_15SM100_MMA_S8_SSIaaiLi64ELi96ELNS4_4UMMA5MajorE0ELSN_0ELNSM_8SaturateE0EEEEEENS4_6LayoutISC_NS5_IJNSA_ILi0EEESS_SS_EEEEENS5_IJNS4_10UnderscoreESV_SV_EEEEENS4_13SM90_TMA_LOADENS4_14ComposedLayoutINS4_7SwizzleILi1ELi4ELi3EEENS4_18smem_ptr_flag_bitsILi8EEENSR_INS5_IJNSA_ILi8EEESG_EEENS5_IJSG_SB_EEEEEEEvNS4_8identityESY_S18_vS19_EENS_8epilogue10collective18CollectiveEpilogueINS1B_23Sm100TmaWarpSpecializedILi1ELi1ELi48ELb0ELb0EEEJSH_NS5_IJNSR_ISE_SB_EENSR_ISF_SB_EEEEEaSI_aSI_NS1B_6fusion15FusionCallbacksIS1F_NS1J_17LinearCombinationIaiaiLNS_15FloatRoundStyleE2EEESH_S1I_JEEENS4_5SM1004TMEM4LOAD26SM100_TMEM_LOAD_16dp32b16xESY_S18_NS4_39AutoVectorizingCopyWithAssumedAlignmentILi128EEENS4_14SM90_TMA_STOREES18_S1U_S1U_EEEvvEEEEvNT_6ParamsE,"ax",@progbits
	.align	128
.text._ZN7cutlass13device_kernelINS_4gemm6kernel13GemmUniversalIN4cute5tupleIJiiiiEEENS1_10collective13CollectiveMmaINS1_35MainloopSm100TmaUmmaWarpSpecializedILi42ELi2ELi4ENS5_IJNS4_1CILi1EEESB_SB_EEEEENS5_IJNSA_ILi64EEENSA_ILi96EEENSA_ILi32EEEEEEaNS5_IJlSB_lEEEaSI_NS4_8TiledMMAINS4_8MMA_AtomIJNS4_15SM100_MMA_S8_SSIaaiLi64ELi96ELNS4_4UMMA5MajorE0ELSN_0ELNSM_8SaturateE0EEEEEENS4_6LayoutISC_NS5_IJNSA_ILi0EEESS_SS_EEEEENS5_IJNS4_10UnderscoreESV_SV_EEEEENS4_13SM90_TMA_LOADENS4_14ComposedLayoutINS4_7SwizzleILi1ELi4ELi3EEENS4_18smem_ptr_flag_bitsILi8EEENSR_INS5_IJNSA_ILi8EEESG_EEENS5_IJSG_SB_EEEEEEEvNS4_8identityESY_S18_vS19_EENS_8epilogue10collective18CollectiveEpilogueINS1B_23Sm100TmaWarpSpecializedILi1ELi1ELi48ELb0ELb0EEEJSH_NS5_IJNSR_ISE_SB_EENSR_ISF_SB_EEEEEaSI_aSI_NS1B_6fusion15FusionCallbacksIS1F_NS1J_17LinearCombinationIaiaiLNS_15FloatRoundStyleE2EEESH_S1I_JEEENS4_5SM1004TMEM4LOAD26SM100_TMEM_LOAD_16dp32b16xESY_S18_NS4_39AutoVectorizingCopyWithAssumedAlignmentILi128EEENS4_14SM90_TMA_STOREES18_S1U_S1U_EEEvvEEEEvNT_6ParamsE:
        .type           _ZN7cutlass13device_kernelINS_4gemm6kernel13GemmUniversalIN4cute5tupleIJiiiiEEENS1_10collective13CollectiveMmaINS1_35MainloopSm100TmaUmmaWarpSpecializedILi42ELi2ELi4ENS5_IJNS4_1CILi1EEESB_SB_EEEEENS5_IJNSA_ILi64EEENSA_ILi96EEENSA_ILi32EEEEEEaNS5_IJlSB_lEEEaSI_NS4_8TiledMMAINS4_8MMA_AtomIJNS4_15SM100_MMA_S8_SSIaaiLi64ELi96ELNS4_4UMMA5MajorE0ELSN_0ELNSM_8SaturateE0EEEEEENS4_6LayoutISC_NS5_IJNSA_ILi0EEESS_SS_EEEEENS5_IJNS4_10UnderscoreESV_SV_EEEEENS4_13SM90_TMA_LOADENS4_14ComposedLayoutINS4_7SwizzleILi1ELi4ELi3EEENS4_18smem_ptr_flag_bitsILi8EEENSR_INS5_IJNSA_ILi8EEESG_EEENS5_IJSG_SB_EEEEEEEvNS4_8identityESY_S18_vS19_EENS_8epilogue10collective18CollectiveEpilogueINS1B_23Sm100TmaWarpSpecializedILi1ELi1ELi48ELb0ELb0EEEJSH_NS5_IJNSR_ISE_SB_EENSR_ISF_SB_EEEEEaSI_aSI_NS1B_6fusion15FusionCallbacksIS1F_NS1J_17LinearCombinationIaiaiLNS_15FloatRoundStyleE2EEESH_S1I_JEEENS4_5SM1004TMEM4LOAD26SM100_TMEM_LOAD_16dp32b16xESY_S18_NS4_39AutoVectorizingCopyWithAssumedAlignmentILi128EEENS4_14SM90_TMA_STOREES18_S1U_S1U_EEEvvEEEEvNT_6ParamsE,@function
        .size           _ZN7cutlass13device_kernelINS_4gemm6kernel13GemmUniversalIN4cute5tupleIJiiiiEEENS1_10collective13CollectiveMmaINS1_35MainloopSm100TmaUmmaWarpSpecializedILi42ELi2ELi4ENS5_IJNS4_1CILi1EEESB_SB_EEEEENS5_IJNSA_ILi64EEENSA_ILi96EEENSA_ILi32EEEEEEaNS5_IJlSB_lEEEaSI_NS4_8TiledMMAINS4_8MMA_AtomIJNS4_15SM100_MMA_S8_SSIaaiLi64ELi96ELNS4_4UMMA5MajorE0ELSN_0ELNSM_8SaturateE0EEEEEENS4_6LayoutISC_NS5_IJNSA_ILi0EEESS_SS_EEEEENS5_IJNS4_10UnderscoreESV_SV_EEEEENS4_13SM90_TMA_LOADENS4_14ComposedLayoutINS4_7SwizzleILi1ELi4ELi3EEENS4_18smem_ptr_flag_bitsILi8EEENSR_INS5_IJNSA_ILi8EEESG_EEENS5_IJSG_SB_EEEEEEEvNS4_8identityESY_S18_vS19_EENS_8epilogue10collective18CollectiveEpilogueINS1B_23Sm100TmaWarpSpecializedILi1ELi1ELi48ELb0ELb0EEEJSH_NS5_IJNSR_ISE_SB_EENSR_ISF_SB_EEEEEaSI_aSI_NS1B_6fusion15FusionCallbacksIS1F_NS1J_17LinearCombinationIaiaiLNS_15FloatRoundStyleE2EEESH_S1I_JEEENS4_5SM1004TMEM4LOAD26SM100_TMEM_LOAD_16dp32b16xESY_S18_NS4_39AutoVectorizingCopyWithAssumedAlignmentILi128EEENS4_14SM90_TMA_STOREES18_S1U_S1U_EEEvvEEEEvNT_6ParamsE,(.L_x_245 - _ZN7cutlass13device_kernelINS_4gemm6kernel13GemmUniversalIN4cute5tupleIJiiiiEEENS1_10collective13CollectiveMmaINS1_35MainloopSm100TmaUmmaWarpSpecializedILi42ELi2ELi4ENS5_IJNS4_1CILi1EEESB_SB_EEEEENS5_IJNSA_ILi64EEENSA_ILi96EEENSA_ILi32EEEEEEaNS5_IJlSB_lEEEaSI_NS4_8TiledMMAINS4_8MMA_AtomIJNS4_15SM100_MMA_S8_SSIaaiLi64ELi96ELNS4_4UMMA5MajorE0ELSN_0ELNSM_8SaturateE0EEEEEENS4_6LayoutISC_NS5_IJNSA_ILi0EEESS_SS_EEEEENS5_IJNS4_10UnderscoreESV_SV_EEEEENS4_13SM90_TMA_LOADENS4_14ComposedLayoutINS4_7SwizzleILi1ELi4ELi3EEENS4_18smem_ptr_flag_bitsILi8EEENSR_INS5_IJNSA_ILi8EEESG_EEENS5_IJSG_SB_EEEEEEEvNS4_8identityESY_S18_vS19_EENS_8epilogue10collective18CollectiveEpilogueINS1B_23Sm100TmaWarpSpecializedILi1ELi1ELi48ELb0ELb0EEEJSH_NS5_IJNSR_ISE_SB_EENSR_ISF_SB_EEEEEaSI_aSI_NS1B_6fusion15FusionCallbacksIS1F_NS1J_17LinearCombinationIaiaiLNS_15FloatRoundStyleE2EEESH_S1I_JEEENS4_5SM1004TMEM4LOAD26SM100_TMEM_LOAD_16dp32b16xESY_S18_NS4_39AutoVectorizingCopyWithAssumedAlignmentILi128EEENS4_14SM90_TMA_STOREES18_S1U_S1U_EEEvvEEEEvNT_6ParamsE)
        .other          _ZN7cutlass13device_kernelINS_4gemm6kernel13GemmUniversalIN4cute5tupleIJiiiiEEENS1_10collective13CollectiveMmaINS1_35MainloopSm100TmaUmmaWarpSpecializedILi42ELi2ELi4ENS5_IJNS4_1CILi1EEESB_SB_EEEEENS5_IJNSA_ILi64EEENSA_ILi96EEENSA_ILi32EEEEEEaNS5_IJlSB_lEEEaSI_NS4_8TiledMMAINS4_8MMA_AtomIJNS4_15SM100_MMA_S8_SSIaaiLi64ELi96ELNS4_4UMMA5MajorE0ELSN_0ELNSM_8SaturateE0EEEEEENS4_6LayoutISC_NS5_IJNSA_ILi0EEESS_SS_EEEEENS5_IJNS4_10UnderscoreESV_SV_EEEEENS4_13SM90_TMA_LOADENS4_14ComposedLayoutINS4_7SwizzleILi1ELi4ELi3EEENS4_18smem_ptr_flag_bitsILi8EEENSR_INS5_IJNSA_ILi8EEESG_EEENS5_IJSG_SB_EEEEEEEvNS4_8identityESY_S18_vS19_EENS_8epilogue10collective18CollectiveEpilogueINS1B_23Sm100TmaWarpSpecializedILi1ELi1ELi48ELb0ELb0EEEJSH_NS5_IJNSR_ISE_SB_EENSR_ISF_SB_EEEEEaSI_aSI_NS1B_6fusion15FusionCallbacksIS1F_NS1J_17LinearCombinationIaiaiLNS_15FloatRoundStyleE2EEESH_S1I_JEEENS4_5SM1004TMEM4LOAD26SM100_TMEM_LOAD_16dp32b16xESY_S18_NS4_39AutoVectorizingCopyWithAssumedAlignmentILi128EEENS4_14SM90_TMA_STOREES18_S1U_S1U_EEEvvEEEEvNT_6ParamsE,@"STO_CUDA_ENTRY STV_DEFAULT"
_ZN7cutlass13device_kernelINS_4gemm6kernel13GemmUniversalIN4cute5tupleIJiiiiEEENS1_10collective13CollectiveMmaINS1_35MainloopSm100TmaUmmaWarpSpecializedILi42ELi2ELi4ENS5_IJNS4_1CILi1EEESB_SB_EEEEENS5_IJNSA_ILi64EEENSA_ILi96EEENSA_ILi32EEEEEEaNS5_IJlSB_lEEEaSI_NS4_8TiledMMAINS4_8MMA_AtomIJNS4_15SM100_MMA_S8_SSIaaiLi64ELi96ELNS4_4UMMA5MajorE0ELSN_0ELNSM_8SaturateE0EEEEEENS4_6LayoutISC_NS5_IJNSA_ILi0EEESS_SS_EEEEENS5_IJNS4_10UnderscoreESV_SV_EEEEENS4_13SM90_TMA_LOADENS4_14ComposedLayoutINS4_7SwizzleILi1ELi4ELi3EEENS4_18smem_ptr_flag_bitsILi8EEENSR_INS5_IJNSA_ILi8EEESG_EEENS5_IJSG_SB_EEEEEEEvNS4_8identityESY_S18_vS19_EENS_8epilogue10collective18CollectiveEpilogueINS1B_23Sm100TmaWarpSpecializedILi1ELi1ELi48ELb0ELb0EEEJSH_NS5_IJNSR_ISE_SB_EENSR_ISF_SB_EEEEEaSI_aSI_NS1B_6fusion15FusionCallbacksIS1F_NS1J_17LinearCombinationIaiaiLNS_15FloatRoundStyleE2EEESH_S1I_JEEENS4_5SM1004TMEM4LOAD26SM100_TMEM_LOAD_16dp32b16xESY_S18_NS4_39AutoVectorizingCopyWithAssumedAlignmentILi128EEENS4_14SM90_TMA_STOREES18_S1U_S1U_EEEvvEEEEvNT_6ParamsE:
[----:B------:R-:W1:Y:S01]  /*0000*/  LDC R1, c[0x0][0x37c] ;  /* 0x0000df00ff017b82 */ /* 0x000e620000000800 */
[----:B------:R-:W2:Y:S01]  /*0010*/  S2R R144, SR_TID.X ;  /* 0x0000000000907919 */ /* 0x000ea20000002100 */
[----:B------:R-:W3:Y:S01]  /*0020*/  LDCU.64 UR4, c[0x0][0x890] ;  /* 0x00011200ff0477ac */ /* 0x000ee20008000a00 */
[----:B------:R-:W-:Y:S02]  /*0030*/  PRMT R140, RZ, 0x7610, R140 ;  /* 0x00007610ff8c7816 */ /* 0x000fe4000000008c */
[----:B------:R-:W-:Y:S01]  /*0040*/  ELECT P5, URZ, PT ;  /* 0x0000000000ff782f */ /* 0x000fe200038a0000 */
[----:B------:R-:W4:Y:S01]  /*0050*/  LDCU.64 UR40, c[0x0][0x358] ;  /* 0x00006b00ff2877ac */ /* 0x000f220008000a00 */
[----:B---3--:R-:W-:-:S04]  /*0060*/  UISETP.NE.U32.AND UP0, UPT, UR4, URZ, UPT ;  /* 0x000000ff0400728c */ /* 0x008fc8000bf05070 */
[----:B------:R-:W-:Y:S01]  /*0070*/  UISETP.NE.AND.EX UP0, UPT, UR5, URZ, UPT, UP0 ;  /* 0x000000ff0500728c */ /* 0x000fe2000bf05300 */
[----:B--2---:R-:W-:-:S05]  /*0080*/  SHF.R.U32.HI R146, RZ, 0x5, R144 ;  /* 0x00000005ff927819 */ /* 0x004fca0000011690 */
[----:B------:R-:W2:Y:S02]  /*0090*/  SHFL.IDX PT, R0, R146, RZ, 0x1f ;  /* 0x00001fff92007589 */ /* 0x000ea400000e0000 */
[----:B--2---:R-:W-:Y:S01]  /*00a0*/  R2UR UR8, R0 ;  /* 0x00000000000872ca */ /* 0x004fe200000e0000 */
[----:B-1--4-:R-:W-:-:S14]  /*00b0*/  BRA.U UP0, `(.L_x_0) ;  /* 0x00000001002c7547 */ /* 0x012fdc000b800000 */
[----:B------:R-:W1:Y:S02]  /*00c0*/  LDCU.64 UR6, c[0x0][0x888] ;  /* 0x00011100ff0677ac */ /* 0x000e640008000a00 */
[----:B-1----:R-:W-:-:S04]  /*00d0*/  UISETP.NE.U32.AND UP0, UPT, UR6, URZ, UPT ;  /* 0x000000ff0600728c */ /* 0x002fc8000bf05070 */
[----:B------:R-:W-:-:S09]  /*00e0*/  UISETP.NE.AND.EX UP0, UPT, UR7, URZ, UPT, UP0 ;  /* 0x000000ff0700728c */ /* 0x000fd2000bf05300 */
[----:B------:R-:W-:Y:S05]  /*00f0*/  BRA.U !UP0, `(.L_x_1) ;  /* 0x0000000108107547 */ /* 0x000fea000b800000 */
[----:B------:R-:W1:Y:S02]  /*0100*/  LDC.64 R68, c[0x0][0x888] ;  /* 0x00022200ff447b82 */ /* 0x000e640000000a00 */
[----:B-1----:R1:W5:Y:S01]  /*0110*/  LDG.E R68, desc[UR40][R68.64] ;  /* 0x0000002844447981 */ /* 0x002362000c1e1900 */
[----:B------:R-:W-:Y:S01]  /*0120*/  HFMA2 R140, -RZ, RZ, 0, 5.9604644775390625e-08 ;  /* 0x00000001ff8c7431 */ /* 0x000fe200000001ff */
[----:B------:R-:W-:Y:S05]  /*0130*/  BRA `(.L_x_0) ;  /* 0x00000000000c7947 */ /* 0x000fea0003800000 */
.L_x_1:
[----:B------:R-:W1:Y:S01]  /*0140*/  LDCU UR6, c[0x0][0x880] ;  /* 0x00011000ff0677ac */ /* 0x000e620008000800 */
[----:B------:R-:W-:Y:S01]  /*0150*/  HFMA2 R140, -RZ, RZ, 0, 5.9604644775390625e-08 ;  /* 0x00000001ff8c7431 */ /* 0x000fe200000001ff */
[----:B-1----:R-:W-:-:S07]  /*0160*/  MOV R68, UR6 ;  /* 0x0000000600447c02 */ /* 0x002fce0008000f00 */
.L_x_0:
[----:B------:R-:W2:Y:S02]  /*0170*/  LDCU.64 UR6, c[0x0][0x8b0] ;  /* 0x00011600ff0677ac */ /* 0x000ea40008000a00 */
[----:B--2---:R-:W-:-:S04]  /*0180*/  UISETP.NE.U32.AND UP0, UPT, UR6, URZ, UPT ;  /* 0x000000ff0600728c */ /* 0x004fc8000bf05070 */
[----:B------:R-:W-:-:S09]  /*0190*/  UISETP.NE.AND.EX UP0, UPT, UR7, URZ, UPT, UP0 ;  /* 0x000000ff0700728c */ /* 0x000fd2000bf05300 */
[----:B------:R-:W-:Y:S05]  /*01a0*/  BRA.U UP0, `(.L_x_2) ;  /* 0x0000000100247547 */ /* 0x000fea000b800000 */
[----:B------:R-:W2:Y:S02]  /*01b0*/  LDCU.64 UR6, c[0x0][0x8a8] ;  /* 0x00011500ff0677ac */ /* 0x000ea40008000a00 */
[----:B--2---:R-:W-:-:S04]  /*01c0*/  UISETP.NE.U32.AND UP0, UPT, UR6, URZ, UPT ;  /* 0x000000ff0600728c */ /* 0x004fc8000bf05070 */
[----:B------:R-:W-:-:S09]  /*01d0*/  UISETP.NE.AND.EX UP0, UPT, UR7, URZ, UPT, UP0 ;  /* 0x000000ff0700728c */ /* 0x000fd2000bf05300 */
[----:B------:R-:W-:Y:S05]  /*01e0*/  BRA.U !UP0, `(.L_x_3) ;  /* 0x00000001080c7547 */ /* 0x000fea000b800000 */
[----:B------:R-:W2:Y:S02]  /*01f0*/  LDC.64 R66, c[0x0][0x8a8] ;  /* 0x00022a00ff427b82 */ /* 0x000ea40000000a00 */
[----:B--2---:R2:W5:Y:S01]  /*0200*/  LDG.E R66, desc[UR40][R66.64] ;  /* 0x0000002842427981 */ /* 0x004562000c1e1900 */
[----:B------:R-:W-:Y:S05]  /*0210*/  BRA `(.L_x_2) ;  /* 0x0000000000087947 */ /* 0x000fea0003800000 */
.L_x_3:
[----:B------:R-:W2:Y:S02]  /*0220*/  LDCU UR6, c[0x0][0x8a0] ;  /* 0x00011400ff0677ac */ /* 0x000ea40008000800 */
[----:B--2---:R-:W-:Y:S02]  /*0230*/  MOV R66, UR6 ;  /* 0x0000000600427c02 */ /* 0x004fe40008000f00 */
.L_x_2:
[----:B------:R-:W-:Y:S01]  /*0240*/  IMAD.U32 R0, RZ, RZ, UR8 ;  /* 0x00000008ff007e24 */ /* 0x000fe2000f8e00ff */
[----:B------:R-:W-:Y:S04]  /*0250*/  BSSY.RECONVERGENT B0, `(.L_x_4) ;  /* 0x000000c000007945 */ /* 0x000fe80003800200 */
[C---:B------:R-:W-:Y:S02]  /*0260*/  ISETP.NE.OR P1, PT, R0.reuse, 0x1, !P5 ;  /* 0x000000010000780c */ /* 0x040fe40006f25670 */
[----:B------:R-:W-:-:S11]  /*0270*/  ISETP.NE.OR P0, PT, R0, 0x3, !P5 ;  /* 0x000000030000780c */ /* 0x000fd60006f05670 */
[----:B------:R-:W-:Y:S05]  /*0280*/  @P1 BRA `(.L_x_5) ;  /* 0x0000000000201947 */ /* 0x000fea0003800000 */
[----:B------:R-:W3:Y:S02]  /*0290*/  LDCU.64 UR6, c[0x0][0x348] ;  /* 0x00006900ff0677ac */ /* 0x000ee40008000a00 */
[----:B---3--:R-:W-:Y:S02]  /*02a0*/  UIADD3 UR10, UP1, UPT, UR6, 0x80, URZ ;  /* 0x00000080060a7890 */ /* 0x008fe4000ff3e0ff */
[----:B------:R-:W-:Y:S02]  /*02b0*/  UIADD3 UR6, UP0, UPT, UR6, 0x180, URZ ;  /* 0x0000018006067890 */ /* 0x000fe4000ff1e0ff */
[----:B------:R-:W-:Y:S02]  /*02c0*/  UIADD3.X UR11, UPT, UPT, URZ, UR7, URZ, UP1, !UPT ;  /* 0x00000007ff0b7290 */ /* 0x000fe40008ffe4ff */
[----:B------:R-:W-:-:S07]  /*02d0*/  UIADD3.X UR7, UPT, UPT, URZ, UR7, URZ, UP0, !UPT ;  /* 0x00000007ff077290 */ /* 0x000fce00087fe4ff */
[----:B------:R3:W-:Y:S02]  /*02e0*/  UTMACCTL.PF [UR10] ;  /* 0x000000000a0079b9 */ /* 0x0007e40008040000 */
[----:B------:R3:W-:Y:S02]  /*02f0*/  UTMACCTL.PF [UR6] ;  /* 0x00000000060079b9 */ /* 0x0007e40008040000 */
[----:B---3--:R-:W-:Y:S01]  /*0300*/  NOP ;  /* 0x0000000000007918 */ /* 0x008fe20000000000 */
.L_x_5:
[----:B------:R-:W-:Y:S05]  /*0310*/  BSYNC.RECONVERGENT B0 ;  /* 0x0000000000007941 */ /* 0x000fea0003800200 */
.L_x_4:
[----:B------:R-:W-:Y:S04]  /*0320*/  BSSY.RECONVERGENT B0, `(.L_x_6) ;  /* 0x000000a000007945 */ /* 0x000fe80003800200 */
        /* <DEDUP_REMOVED lines=9> */
.L_x_7:
[----:B------:R-:W-:Y:S05]  /*03c0*/  BSYNC.RECONVERGENT B0 ;  /* 0x0000000000007941 */ /* 0x000fea0003800200 */
.L_x_6:
[----:B------:R-:W3:Y:S01]  /*03d0*/  LDCU.64 UR6, c[0x0][0x888] ;  /* 0x00011100ff0677ac */ /* 0x000ee20008000a00 */
[----:B------:R-:W-:Y:S02]  /*03e0*/  UISETP.EQ.U32.AND UP1, UPT, UR4, URZ, UPT ;  /* 0x000000ff0400728c */ /* 0x000fe4000bf22070 */
[----:B------:R-:W-:Y:S02]  /*03f0*/  UPLOP3.LUT UP2, UPT, UPT, UPT, UPT, 0x80, 0x8 ;  /* 0x000000000008789c */ /* 0x000fe40003f4f070 */
[----:B---3--:R-:W-:-:S04]  /*0400*/  UISETP.NE.U32.AND UP0, UPT, UR6, URZ, UPT ;  /* 0x000000ff0600728c */ /* 0x008fc8000bf05070 */
[----:B------:R-:W-:-:S04]  /*0410*/  UISETP.NE.AND.EX UP0, UPT, UR7, URZ, UPT, UP0 ;  /* 0x000000ff0700728c */ /* 0x000fc8000bf05300 */
[----:B------:R-:W-:-:S04]  /*0420*/  UISETP.EQ.OR.EX UP3, UPT, UR5, URZ, !UP0, UP1 ;  /* 0x000000ff0500728c */ /* 0x000fc8000c762710 */
[----:B------:R-:W-:-:S05]  /*0430*/  UP2UR UR44, UPR, URZ, 0x8 ;  /* 0x00000008ff2c7883 */ /* 0x000fca0008000000 */
[----:B------:R-:W-:Y:S07]  /*0440*/  BRA.U !UP3, `(.L_x_8) ;  /* 0x000000010b207547 */ /* 0x000fee000b800000 */
[----:B-----5:R-:W-:Y:S01]  /*0450*/  R2UR UR6, R68 ;  /* 0x00000000440672ca */ /* 0x020fe200000e0000 */
[----:B------:R-:W-:Y:S02]  /*0460*/  UISETP.NE.U32.AND UP2, UPT, UR4, URZ, UPT ;  /* 0x000000ff0400728c */ /* 0x000fe4000bf45070 */
[----:B------:R-:W-:Y:S02]  /*0470*/  USEL UR4, URZ, 0xffffffff, UP0 ;  /* 0xffffffffff047887 */ /* 0x000fe40008000000 */
[----:B------:R-:W-:-:S08]  /*0480*/  UISETP.NE.AND.EX UP2, UPT, UR5, URZ, UPT, UP2 ;  /* 0x000000ff0500728c */ /* 0x000fd0000bf45320 */
[----:B------:R-:W-:-:S04]  /*0490*/  UISETP.NE.AND UP1, UPT, UR6, URZ, UPT ;  /* 0x000000ff0600728c */ /* 0x000fc8000bf25270 */
[----:B------:R-:W-:-:S04]  /*04a0*/  @!UP2 USEL UR4, URZ, 0xffffffff, UP1 ;  /* 0xffffffffff04a887 */ /* 0x000fc80008800000 */
[----:B------:R-:W-:-:S04]  /*04b0*/  ULOP3.LUT UR4, UR4, 0x1, URZ, 0xc0, !UPT ;  /* 0x0000000104047892 */ /* 0x000fc8000f8ec0ff */
[----:B------:R-:W-:-:S11]  /*04c0*/  UISETP.NE.U32.AND UP2, UPT, UR4, 0x1, UPT ;  /* 0x000000010400788c */ /* 0x000fd6000bf45070 */
.L_x_8:
[----:B------:R-:W3:Y:S01]  /*04d0*/  SHFL.IDX PT, R2, R146, RZ, 0x1f ;  /* 0x00001fff92027589 */ /* 0x000ee200000e0000 */
[----:B------:R-:W-:-:S04]  /*04e0*/  UISETP.NE.AND UP1, UPT, UR8, 0x2, UPT ;  /* 0x000000020800788c */ /* 0x000fc8000bf25270 */
[----:B------:R-:W-:Y:S01]  /*04f0*/  USEL UR6, URZ, 0x1, UP1 ;  /* 0x00000001ff067887 */ /* 0x000fe20008800000 */
[----:B---3--:R-:W-:-:S13]  /*0500*/  ISETP.NE.AND P0, PT, R2, RZ, PT ;  /* 0x000000ff0200720c */ /* 0x008fda0003f05270 */
[----:B------:R-:W-:Y:S05]  /*0510*/  @P0 BRA `(.L_x_9) ;  /* 0x0000000400840947 */ /* 0x000fea0003800000 */
[----:B------:R-:W-:Y:S01]  /*0520*/  ELECT P0, URZ, PT ;  /* 0x0000000000ff782f */ /* 0x000fe20003800000 */
[----:B------:R-:W-:-:S12]  /*0530*/  BSSY.RECONVERGENT B0, `(.L_x_9) ;  /* 0x000005f000007945 */ /* 0x000fd80003800200 */
[----:B------:R-:W-:Y:S05]  /*0540*/  @!P0 BRA `(.L_x_10) ;  /* 0x0000000400748947 */ /* 0x000fea0003800000 */
[----:B------:R-:W3:Y:S01]  /*0550*/  S2UR UR5, SR_CgaCtaId ;  /* 0x00000000000579c3 */ /* 0x000ee20000008800 */
[----:B------:R-:W-:Y:S01]  /*0560*/  UMOV UR7, 0x400 ;  /* 0x0000040000077882 */ /* 0x000fe20000000000 */
[----:B------:R-:W-:Y:S02]  /*0570*/  UMOV UR4, 0x1 ;  /* 0x0000000100047882 */ /* 0x000fe40000000000 */
[----:B------:R-:W-:-:S04]  /*0580*/  UIADD3 UR10, UPT, UPT, -UR4, 0x100000, URZ ;  /* 0x00100000040a7890 */ /* 0x000fc8000fffe1ff */
[----:B------:R-:W-:Y:S02]  /*0590*/  USHF.L.U32 UR11, UR10, 0xb, URZ ;  /* 0x0000000b0a0b7899 */ /* 0x000fe400080006ff */
[----:B------:R-:W-:Y:S02]  /*05a0*/  USHF.L.U32 UR10, UR10, 0x1, URZ ;  /* 0x000000010a0a7899 */ /* 0x000fe400080006ff */
[----:B---3--:R-:W-:Y:S01]  /*05b0*/  ULEA UR5, UR5, UR7, 0x18 ;  /* 0x0000000705057291 */ /* 0x008fe2000f8ec0ff */
[----:B------:R-:W3:Y:S11]  /*05c0*/  FENCE.VIEW.ASYNC.S ;  /* 0x00000000000073c6 */ /* 0x000ef60000000000 */
[----:B---3--:R3:W4:Y:S01]  /*05d0*/  SYNCS.EXCH.64 URZ, [UR5], UR10 ;  /* 0x0000000a05ff75b2 */ /* 0x0087220008000100 */
[----:B------:R3:W1:Y:S01]  /*05e0*/  SYNCS.EXCH.64 URZ, [UR5+0x150], UR10 ;  /* 0x0001500a05ff75b2 */ /* 0x0006620008000100 */
        /* <DEDUP_REMOVED lines=81> */
[----:B------:R3:W1:Y:S02]  /*0b00*/  SYNCS.EXCH.64 URZ, [UR5+0x298], UR10 ;  /* 0x0002980a05ff75b2 */ /* 0x0006640008000100 */
[----:B---34-:R-:W-:Y:S01]  /*0b10*/  NOP ;  /* 0x0000000000007918 */ /* 0x018fe20000000000 */
.L_x_10:
[----:B------:R-:W-:Y:S05]  /*0b20*/  BSYNC.RECONVERGENT B0 ;  /* 0x0000000000007941 */ /* 0x000fea0003800200 */
.L_x_9:
[----:B------:R-:W3:Y:S01]  /*0b30*/  SHFL.IDX PT, R2, R146, RZ, 0x1f ;  /* 0x00001fff92027589 */ /* 0x000ee200000e0000 */
[----:B------:R-:W-:Y:S01]  /*0b40*/  NOP ;  /* 0x0000000000007918 */ /* 0x000fe20000000000 */
[----:B---3--:R-:W-:-:S13]  /*0b50*/  ISETP.NE.AND P0, PT, R2, 0x1, PT ;  /* 0x000000010200780c */ /* 0x008fda0003f05270 */
[----:B------:R-:W-:Y:S05]  /*0b60*/  @P0 BRA `(.L_x_11) ;  /* 0x0000000000400947 */ /* 0x000fea0003800000 */
[----:B------:R-:W3:Y:S01]  /*0b70*/  S2UR UR7, SR_CgaCtaId ;  /* 0x00000000000779c3 */ /* 0x000ee20000008800 */
[----:B------:R-:W-:Y:S01]  /*0b80*/  UMOV UR9, 0x400 ;  /* 0x0000040000097882 */ /* 0x000fe20000000000 */
[----:B------:R-:W-:Y:S01]  /*0b90*/  UMOV UR5, 0x20 ;  /* 0x0000002000057882 */ /* 0x000fe20000000000 */
[----:B------:R-:W-:Y:S01]  /*0ba0*/  UMOV UR4, 0x80 ;  /* 0x0000008000047882 */ /* 0x000fe20000000000 */
[----:B------:R-:W-:-:S04]  /*0bb0*/  UIADD3 UR10, UPT, UPT, -UR5, 0x100000, URZ ;  /* 0x00100000050a7890 */ /* 0x000fc8000fffe1ff */
[----:B------:R-:W-:Y:S02]  /*0bc0*/  USHF.L.U32 UR11, UR10, 0xb, URZ ;  /* 0x0000000b0a0b7899 */ /* 0x000fe400080006ff */
[----:B------:R-:W-:Y:S02]  /*0bd0*/  USHF.L.U32 UR10, UR10, 0x1, URZ ;  /* 0x000000010a0a7899 */ /* 0x000fe400080006ff */
[----:B------:R-:W-:-:S04]  /*0be0*/  UIADD3 UR4, UPT, UPT, -UR4, 0x100000, URZ ;  /* 0x0010000004047890 */ /* 0x000fc8000fffe1ff */
[----:B------:R-:W-:Y:S02]  /*0bf0*/  USHF.L.U32 UR5, UR4, 0xb, URZ ;  /* 0x0000000b04057899 */ /* 0x000fe400080006ff */
[----:B------:R-:W-:Y:S01]  /*0c00*/  USHF.L.U32 UR4, UR4, 0x1, URZ ;  /* 0x0000000104047899 */ /* 0x000fe200080006ff */
[----:B------:R-:W-:Y:S01]  /*0c10*/  ELECT P0, URZ, PT ;  /* 0x0000000000ff782f */ /* 0x000fe20003800000 */
[----:B---3--:R-:W-:Y:S01]  /*0c20*/  ULEA UR7, UR7, UR9, 0x18 ;  /* 0x0000000907077291 */ /* 0x008fe2000f8ec0ff */
[----:B------:R-:W3:Y:S11]  /*0c30*/  FENCE.VIEW.ASYNC.S ;  /* 0x00000000000073c6 */ /* 0x000ef60000000000 */
[----:B---3--:R3:W4:Y:S01]  /*0c40*/  SYNCS.EXCH.64 URZ, [UR7+0x2a0], UR10 ;  /* 0x0002a00a07ff75b2 */ /* 0x0087220008000100 */
[----:B------:R3:W1:Y:S01]  /*0c50*/  SYNCS.EXCH.64 URZ, [UR7+0x2a8], UR4 ;  /* 0x0002a80407ff75b2 */ /* 0x0006620008000100 */
[----:B------:R-:W-:Y:S01]  /*0c60*/  NOP ;  /* 0x0000000000007918 */ /* 0x000fe20000000000 */
.L_x_11:
[----:B------:R-:W2:Y:S01]  /*0c70*/  SHFL.IDX PT, R2, R146, RZ, 0x1f ;  /* 0x00001fff92027589 */ /* 0x000ea200000e0000 */
[----:B------:R-:W-:Y:S01]  /*0c80*/  NOP ;  /* 0x0000000000007918 */ /* 0x000fe20000000000 */
[----:B--2---:R-:W-:-:S13]  /*0c90*/  ISETP.NE.AND P0, PT, R2, 0x3, PT ;  /* 0x000000030200780c */ /* 0x004fda0003f05270 */
[----:B------:R-:W-:Y:S05]  /*0ca0*/  @P0 BRA `(.L_x_12) ;  /* 0x0000000000300947 */ /* 0x000fea0003800000 */
[----:B---3--:R-:W2:Y:S01]  /*0cb0*/  S2UR UR5, SR_CgaCtaId ;  /* 0x00000000000579c3 */ /* 0x008ea20000008800 */
[----:B------:R-:W-:Y:S01]  /*0cc0*/  UMOV UR7, 0x400 ;  /* 0x0000040000077882 */ /* 0x000fe20000000000 */
[----:B------:R-:W-:Y:S01]  /*0cd0*/  UMOV UR4, 0x20 ;  /* 0x0000002000047882 */ /* 0x000fe20000000000 */
[----:B------:R-:W-:Y:S01]  /*0ce0*/  ELECT P0, URZ, PT ;  /* 0x0000000000ff782f */ /* 0x000fe20003800000 */
[----:B------:R-:W-:-:S04]  /*0cf0*/  UIADD3 UR10, UPT, UPT, -UR4, 0x100000, URZ ;  /* 0x00100000040a7890 */ /* 0x000fc8000fffe1ff */
[----:B------:R-:W-:Y:S02]  /*0d00*/  USHF.L.U32 UR11, UR10, 0xb, URZ ;  /* 0x0000000b0a0b7899 */ /* 0x000fe400080006ff */
[----:B------:R-:W-:Y:S02]  /*0d10*/  USHF.L.U32 UR10, UR10, 0x1, URZ ;  /* 0x000000010a0a7899 */ /* 0x000fe400080006ff */
[----:B--2---:R-:W-:Y:S01]  /*0d20*/  ULEA UR5, UR5, UR7, 0x18 ;  /* 0x0000000705057291 */ /* 0x004fe2000f8ec0ff */
[----:B------:R-:W2:Y:S11]  /*0d30*/  FENCE.VIEW.ASYNC.S ;  /* 0x00000000000073c6 */ /* 0x000eb60000000000 */
[----:B--2---:R2:W3:Y:S01]  /*0d40*/  SYNCS.EXCH.64 URZ, [UR5+0x2b0], UR10 ;  /* 0x0002b00a05ff75b2 */ /* 0x0044e20008000100 */
[----:B------:R2:W1:Y:S01]  /*0d50*/  SYNCS.EXCH.64 URZ, [UR5+0x2b8], UR10 ;  /* 0x0002b80a05ff75b2 */ /* 0x0004620008000100 */
[----:B------:R-:W-:Y:S01]  /*0d60*/  NOP ;  /* 0x0000000000007918 */ /* 0x000fe20000000000 */
.L_x_12:
[----:B------:R-:W4:Y:S01]  /*0d70*/  SHFL.IDX PT, R2, R146, RZ, 0x1f ;  /* 0x00001fff92027589 */ /* 0x000f2200000e0000 */
[----:B------:R-:W-:Y:S01]  /*0d80*/  NOP ;  /* 0x0000000000007918 */ /* 0x000fe20000000000 */
[----:B----4-:R-:W-:-:S13]  /*0d90*/  ISETP.NE.AND P0, PT, R2, 0x4, PT ;  /* 0x000000040200780c */ /* 0x010fda0003f05270 */
[----:B------:R-:W-:Y:S05]  /*0da0*/  @P0 BRA `(.L_x_13) ;  /* 0x00000000004c0947 */ /* 0x000fea0003800000 */
[----:B--23--:R-:W2:Y:S01]  /*0db0*/  S2UR UR5, SR_CgaCtaId ;  /* 0x00000000000579c3 */ /* 0x00cea20000008800 */
[----:B------:R-:W-:Y:S01]  /*0dc0*/  UMOV UR9, 0x100 ;  /* 0x0000010000097882 */ /* 0x000fe20000000000 */
[----:B------:R-:W-:Y:S01]  /*0dd0*/  UMOV UR7, 0x400 ;  /* 0x0000040000077882 */ /* 0x000fe20000000000 */
[----:B------:R-:W-:Y:S01]  /*0de0*/  USEL UR9, UR9, 0xe0, UP2 ;  /* 0x000000e009097887 */ /* 0x000fe20009000000 */
[----:B------:R-:W-:Y:S01]  /*0df0*/  UMOV UR4, 0x1 ;  /* 0x0000000100047882 */ /* 0x000fe20000000000 */
[----:B------:R-:W-:Y:S01]  /*0e00*/  ELECT P0, URZ, PT ;  /* 0x0000000000ff782f */ /* 0x000fe20003800000 */
[----:B------:R-:W-:-:S04]  /*0e10*/  UIADD3 UR10, UPT, UPT, -UR4, 0x100000, URZ ;  /* 0x00100000040a7890 */ /* 0x000fc8000fffe1ff */
[----:B------:R-:W-:Y:S02]  /*0e20*/  USHF.L.U32 UR11, UR10, 0xb, URZ ;  /* 0x0000000b0a0b7899 */ /* 0x000fe400080006ff */
[----:B------:R-:W-:Y:S02]  /*0e30*/  USHF.L.U32 UR10, UR10, 0x1, URZ ;  /* 0x000000010a0a7899 */ /* 0x000fe400080006ff */
[----:B------:R-:W-:-:S04]  /*0e40*/  UIADD3 UR12, UPT, UPT, -UR9, 0x100000, URZ ;  /* 0x00100000090c7890 */ /* 0x000fc8000fffe1ff */
[----:B------:R-:W-:Y:S02]  /*0e50*/  USHF.L.U32 UR13, UR12, 0xb, URZ ;  /* 0x0000000b0c0d7899 */ /* 0x000fe400080006ff */
[----:B------:R-:W-:Y:S02]  /*0e60*/  USHF.L.U32 UR12, UR12, 0x1, URZ ;  /* 0x000000010c0c7899 */ /* 0x000fe400080006ff */
[----:B--2---:R-:W-:Y:S01]  /*0e70*/  ULEA UR5, UR5, UR7, 0x18 ;  /* 0x0000000705057291 */ /* 0x004fe2000f8ec0ff */
[----:B------:R-:W2:Y:S11]  /*0e80*/  FENCE.VIEW.ASYNC.S ;  /* 0x00000000000073c6 */ /* 0x000eb60000000000 */
[----:B--2---:R4:W2:Y:S01]  /*0e90*/  SYNCS.EXCH.64 URZ, [UR5+0x2c0], UR10 ;  /* 0x0002c00a05ff75b2 */ /* 0x0048a20008000100 */
[----:B------:R4:W3:Y:S01]  /*0ea0*/  SYNCS.EXCH.64 URZ, [UR5+0x2d0], UR12 ;  /* 0x0002d00c05ff75b2 */ /* 0x0008e20008000100 */
[----:B------:R4:W1:Y:S01]  /*0eb0*/  SYNCS.EXCH.64 URZ, [UR5+0x2c8], UR10 ;  /* 0x0002c80a05ff75b2 */ /* 0x0008620008000100 */
[----:B------:R4:W1:Y:S02]  /*0ec0*/  SYNCS.EXCH.64 URZ, [UR5+0x2d8], UR12 ;  /* 0x0002d80c05ff75b2 */ /* 0x0008640008000100 */
[----:B----4-:R-:W-:Y:S01]  /*0ed0*/  NOP ;  /* 0x0000000000007918 */ /* 0x010fe20000000000 */
.L_x_13:
[----:B------:R-:W4:Y:S01]  /*0ee0*/  SHFL.IDX PT, R2, R146, RZ, 0x1f ;  /* 0x00001fff92027589 */ /* 0x000f2200000e0000 */
[----:B------:R-:W-:Y:S01]  /*0ef0*/  NOP ;  /* 0x0000000000007918 */ /* 0x000fe20000000000 */
[----:B----4-:R-:W-:-:S13]  /*0f00*/  ISETP.NE.AND P0, PT, R2, 0x5, PT ;  /* 0x000000050200780c */ /* 0x010fda0003f05270 */
[----:B------:R-:W-:Y:S05]  /*0f10*/  @P0 BRA `(.L_x_14) ;  /* 0x0000000000580947 */ /* 0x000fea0003800000 */
[----:B---3--:R-:W3:Y:S01]  /*0f20*/  S2UR UR7, SR_CgaCtaId ;  /* 0x00000000000779c3 */ /* 0x008ee20000008800 */
[----:B------:R-:W-:Y:S01]  /*0f30*/  UMOV UR9, 0x400 ;  /* 0x0000040000097882 */ /* 0x000fe20000000000 */
[----:B--2---:R-:W-:Y:S01]  /*0f40*/  UMOV UR5, 0x1 ;  /* 0x0000000100057882 */ /* 0x004fe20000000000 */
        /* <DEDUP_REMOVED lines=9> */
[----:B------:R-:W2:Y:S11]  /*0fe0*/  FENCE.VIEW.ASYNC.S ;  /* 0x00000000000073c6 */ /* 0x000eb60000000000 */
[----:B--2---:R4:W2:Y:S01]  /*0ff0*/  SYNCS.EXCH.64 URZ, [UR7+0x2e0], UR10 ;  /* 0x0002e00a07ff75b2 */ /* 0x0048a20008000100 */
[----:B------:R4:W3:Y:S01]  /*1000*/  SYNCS.EXCH.64 URZ, [UR7+0x300], UR4 ;  /* 0x0003000407ff75b2 */ /* 0x0008e20008000100 */
[----:B------:R4:W1:Y:S01]  /*1010*/  SYNCS.EXCH.64 URZ, [UR7+0x2e8], UR10 ;  /* 0x0002e80a07ff75b2 */ /* 0x0008620008000100 */
[----:B------:R4:W1:Y:S01]  /*1020*/  SYNCS.EXCH.64 URZ, [UR7+0x308], UR4 ;  /* 0x0003080407ff75b2 */ /* 0x0008620008000100 */
[----:B------:R4:W1:Y:S01]  /*1030*/  SYNCS.EXCH.64 URZ, [UR7+0x2f0], UR10 ;  /* 0x0002f00a07ff75b2 */ /* 0x0008620008000100 */
[----:B------:R4:W1:Y:S01]  /*1040*/  SYNCS.EXCH.64 URZ, [UR7+0x310], UR4 ;  /* 0x0003100407ff75b2 */ /* 0x0008620008000100 */
[----:B------:R4:W1:Y:S01]  /*1050*/  SYNCS.EXCH.64 URZ, [UR7+0x2f8], UR10 ;  /* 0x0002f80a07ff75b2 */ /* 0x0008620008000100 */
[----:B------:R4:W1:Y:S02]  /*1060*/  SYNCS.EXCH.64 URZ, [UR7+0x318], UR4 ;  /* 0x0003180407ff75b2 */ /* 0x0008640008000100 */
[----:B----4-:R-:W-:Y:S01]  /*1070*/  NOP ;  /* 0x0000000000007918 */ /* 0x010fe20000000000 */
.L_x_14:
[----:B------:R-:W4:Y:S01]  /*1080*/  SHFL.IDX PT, R2, R146, RZ, 0x1f ;  /* 0x00001fff92027589 */ /* 0x000f2200000e0000 */
[----:B------:R-:W-:Y:S01]  /*1090*/  NOP ;  /* 0x0000000000007918 */ /* 0x000fe20000000000 */
[----:B----4-:R-:W-:-:S13]  /*10a0*/  ISETP.NE.AND P0, PT, R2, 0x3, PT ;  /* 0x000000030200780c */ /* 0x010fda0003f05270 */
[----:B------:R-:W-:Y:S05]  /*10b0*/  @P0 BRA `(.L_x_15) ;  /* 0x0000000000380947 */ /* 0x000fea0003800000 */
[----:B--23--:R-:W2:Y:S01]  /*10c0*/  S2UR UR5, SR_CgaCtaId ;  /* 0x00000000000579c3 */ /* 0x00cea20000008800 */
        /* <DEDUP_REMOVED lines=13> */
.L_x_15:
[----:B--23--:R-:W2:Y:S01]  /*11a0*/  S2UR UR5, SR_CTAID.X ;  /* 0x00000000000579c3 */ /* 0x00cea20000002500 */
[----:B------:R-:W-:-:S05]  /*11b0*/  CS2R.32 R139, SR_CgaSize ;  /* 0x00000000008b7805 */ /* 0x000fca0000008a00 */
[----:B------:R-:W-:-:S05]  /*11c0*/  IMAD R139, R139, -0xa0, RZ ;  /* 0xffffff608b8b7824 */ /* 0x000fca00078e02ff */
[----:B------:R-:W-:-:S14]  /*11d0*/  R2UR UR9, R139 ;  /* 0x000000008b0972ca */ /* 0x000fdc00000e0000 */
[----:B------:R-:W3:Y:S01]  /*11e0*/  LDCU UR9, c[0x0][UR9+0x2b0] ;  /* 0x00005600090977ac */ /* 0x000ee20008000800 */
[----:B------:R-:W-:Y:S01]  /*11f0*/  NOP ;  /* 0x0000000000007918 */ /* 0x000fe20000000000 */
[----:B------:R-:W-:-:S05]  /*1200*/  CS2R.32 R139, SR_CgaSize ;  /* 0x00000000008b7805 */ /* 0x000fca0000008a00 */
[----:B------:R-:W-:-:S05]  /*1210*/  IMAD R139, R139, -0xa0, RZ ;  /* 0xffffff608b8b7824 */ /* 0x000fca00078e02ff */
[----:B------:R-:W-:-:S14]  /*1220*/  R2UR UR7, R139 ;  /* 0x000000008b0772ca */ /* 0x000fdc00000e0000 */
[----:B------:R-:W4:Y:S01]  /*1230*/  LDCU UR7, c[0x0][UR7+0x2b4] ;  /* 0x00005680070777ac */ /* 0x000f220008000800 */
[----:B------:R-:W1:Y:S08]  /*1240*/  S2UR UR4, SR_CTAID.Y ;  /* 0x00000000000479c3 */ /* 0x000e700000002600 */
[----:B------:R-:W4:Y:S01]  /*1250*/  LDC R9, c[0x0][0xb24] ;  /* 0x0002c900ff097b82 */ /* 0x000f220000000800 */
[----:B--2---:R-:W-:-:S02]  /*1260*/  I2FP.F32.U32 R4, UR5 ;  /* 0x0000000500047c45 */ /* 0x004fc40008201000 */
[----:B------:R-:W-:-:S05]  /*1270*/  CS2R.32 R5, SR_CgaSize ;  /* 0x0000000000057805 */ /* 0x000fca0000008a00 */
[----:B------:R-:W-:-:S06]  /*1280*/  IMAD R5, R5, -0xa0, RZ ;  /* 0xffffff6005057824 */ /* 0x000fcc00078e02ff */
[----:B------:R-:W2:Y:S01]  /*1290*/  LDC R5, c[0x0][R5+0x2a0] ;  /* 0x0000a80005057b82 */ /* 0x000ea20000000800 */
[----:B------:R-:W-:Y:S01]  /*12a0*/  MOV R139, UR5 ;  /* 0x00000005008b7c02 */ /* 0x000fe20008000f00 */
[----:B---3--:R-:W-:Y:S01]  /*12b0*/  FMUL R4, R4, UR9 ;  /* 0x0000000904047c20 */ /* 0x008fe20008400000 */
[----:B-1----:R-:W-:Y:S02]  /*12c0*/  I2FP.F32.U32 R2, UR4 ;  /* 0x0000000400027c45 */ /* 0x002fe40008201000 */
[----:B------:R-:W-:-:S05]  /*12d0*/  CS2R.32 R3, SR_CgaSize ;  /* 0x0000000000037805 */ /* 0x000fca0000008a00 */
[----:B------:R-:W-:-:S06]  /*12e0*/  IMAD R3, R3, -0xa0, RZ ;  /* 0xffffff6003037824 */ /* 0x000fcc00078e02ff */
[----:B------:R-:W1:Y:S01]  /*12f0*/  LDC R3, c[0x0][R3+0x2a4] ;  /* 0x0000a90003037b82 */ /* 0x000e620000000800 */
[----:B------:R-:W3:Y:S01]  /*1300*/  F2I.U32.TRUNC.NTZ R138, R4 ;  /* 0x00000004008a7305 */ /* 0x000ee2000020f000 */
[----:B------:R-:W-:Y:S01]  /*1310*/  MOV R137, UR4 ;  /* 0x0000000400897c02 */ /* 0x000fe20008000f00 */
[----:B----4-:R-:W-:-:S05]  /*1320*/  FMUL R2, R2, UR7 ;  /* 0x0000000702027c20 */ /* 0x010fca0008400000 */
[----:B------:R-:W-:Y:S01]  /*1330*/  BAR.SYNC.DEFER_BLOCKING 0x0 ;  /* 0x0000000000007b1d */ /* 0x000fe20000010000 */
[----:B------:R-:W-:-:S05]  /*1340*/  ISETP.GE.AND P0, PT, R9, 0x1, PT ;  /* 0x000000010900780c */ /* 0x000fca0003f06270 */
[----:B------:R-:W4:Y:S02]  /*1350*/  F2I.U32.TRUNC.NTZ R136, R2 ;  /* 0x0000000200887305 */ /* 0x000f24000020f000 */
[----:B------:R-:W1:Y:S01]  /*1360*/  S2UR UR36, SR_CTAID.Z ;  /* 0x00000000002479c3 */ /* 0x000e620000002700 */
[----:B---3--:R-:W-:-:S05]  /*1370*/  IADD3 R138, PT, PT, -R138, RZ, RZ ;  /* 0x000000ff8a8a7210 */ /* 0x008fca0007ffe1ff */
[----:B--2---:R-:W-:Y:S01]  /*1380*/  IMAD R138, R5, R138, UR5 ;  /* 0x00000005058a7e24 */ /* 0x004fe2000f8e028a */
[----:B----4-:R-:W-:-:S05]  /*1390*/  IADD3 R136, PT, PT, -R136, RZ, RZ ;  /* 0x000000ff88887210 */ /* 0x010fca0007ffe1ff */
[----:B-1----:R-:W-:Y:S01]  /*13a0*/  IMAD R136, R3, R136, UR4 ;  /* 0x0000000403887e24 */ /* 0x002fe2000f8e0288 */
[----:B------:R-:W-:Y:S06]  /*13b0*/  @!P0 BRA `(.L_x_16) ;  /* 0x0000000000b88947 */ /* 0x000fec0003800000 */
[----:B------:R-:W1:Y:S01]  /*13c0*/  LDC.64 R4, c[0x0][0xb18] ;  /* 0x0002c600ff047b82 */ /* 0x000e620000000a00 */
[----:B------:R-:W-:-:S07]  /*13d0*/  ISETP.NE.AND P0, PT, R9, 0x1, PT ;  /* 0x000000010900780c */ /* 0x000fce0003f05270 */
[----:B------:R-:W2:Y:S08]  /*13e0*/  LDC R10, c[0x0][0xb0c] ;  /* 0x0002c300ff0a7b82 */ /* 0x000eb00000000800 */
[----:B------:R-:W3:Y:S08]  /*13f0*/  LDC R11, c[0x0][0x370] ;  /* 0x0000dc00ff0b7b82 */ /* 0x000ef00000000800 */
[----:B------:R-:W4:Y:S01]  /*1400*/  LDC R12, c[0x0][0x374] ;  /* 0x0000dd00ff0c7b82 */ /* 0x000f220000000800 */
[----:B-1----:R-:W-:-:S07]  /*1410*/  ISETP.NE.AND P1, PT, R4, 0x1, PT ;  /* 0x000000010400780c */ /* 0x002fce0003f25270 */
[----:B------:R-:W3:Y:S01]  /*1420*/  LDC.64 R6, c[0x0][0xb10] ;  /* 0x0002c400ff067b82 */ /* 0x000ee20000000a00 */
[----:B--2---:R-:W-:-:S07]  /*1430*/  ISETP.NE.AND P2, PT, R10, 0x1, PT ;  /* 0x000000010a00780c */ /* 0x004fce0003f45270 */
[----:B------:R-:W1:Y:S08]  /*1440*/  LDC R8, c[0x0][0xb20] ;  /* 0x0002c800ff087b82 */ /* 0x000e700000000800 */
[----:B------:R-:W2:Y:S01]  /*1450*/  LDC.64 R2, c[0x0][0xb28] ;  /* 0x0002ca00ff027b82 */ /* 0x000ea20000000a00 */
[----:B----4-:R-:W-:-:S04]  /*1460*/  IMAD.HI.U32 R13, R12, R5, RZ ;  /* 0x000000050c0d7227 */ /* 0x010fc800078e00ff */
[----:B------:R-:W-:-:S04]  /*1470*/  IMAD.HI.U32 R5, R137, R5, RZ ;  /* 0x0000000589057227 */ /* 0x000fc800078e00ff */
[----:B---3--:R-:W-:-:S04]  /*1480*/  IMAD.HI.U32 R14, R11, R6, RZ ;  /* 0x000000060b0e7227 */ /* 0x008fc800078e00ff */
[----:B------:R-:W-:Y:S01]  /*1490*/  IMAD.HI.U32 R16, R139, R6, RZ ;  /* 0x000000068b107227 */ /* 0x000fe200078e00ff */
[-C--:B------:R-:W-:Y:S02]  /*14a0*/  @P2 SHF.R.U32.HI R11, RZ, R7.reuse, R14 ;  /* 0x00000007ff0b2219 */ /* 0x080fe4000001160e */
[-C--:B-1----:R-:W-:Y:S02]  /*14b0*/  @P1 SHF.R.U32.HI R12, RZ, R8.reuse, R13 ;  /* 0x00000008ff0c1219 */ /* 0x082fe4000001160d */
[----:B------:R-:W-:Y:S02]  /*14c0*/  SHF.R.U32.HI R8, RZ, R8, R5 ;  /* 0x00000008ff087219 */ /* 0x000fe40000011605 */
[----:B------:R-:W-:Y:S02]  /*14d0*/  SHF.R.U32.HI R16, RZ, R7, R16 ;  /* 0x00000007ff107219 */ /* 0x000fe40000011610 */
[----:B------:R-:W-:Y:S01]  /*14e0*/  SEL R5, R137, R8, !P1 ;  /* 0x0000000889057207 */ /* 0x000fe20004800000 */
[----:B--2---:R-:W-:Y:S01]  /*14f0*/  IMAD.HI.U32 R14, R12, R2, RZ ;  /* 0x000000020c0e7227 */ /* 0x004fe200078e00ff */
[----:B------:R-:W-:-:S03]  /*1500*/  SEL R7, R139, R16, !P2 ;  /* 0x000000108b077207 */ /* 0x000fc60005000000 */
[----:B------:R-:W-:Y:S01]  /*1510*/  IMAD.HI.U32 R6, R11, R2, RZ ;  /* 0x000000020b067227 */ /* 0x000fe200078e00ff */
[----:B------:R-:W-:-:S04]  /*1520*/  @P0 SHF.R.U32.HI R12, RZ, R3, R14 ;  /* 0x00000003ff0c0219 */ /* 0x000fc8000001160e */
[----:B------:R-:W-:Y:S01]  /*1530*/  @P0 SHF.R.U32.HI R11, RZ, R3, R6 ;  /* 0x00000003ff0b0219 */ /* 0x000fe20000011606 */
[----:B------:R-:W-:-:S04]  /*1540*/  IMAD R12, R12, R9, RZ ;  /* 0x000000090c0c7224 */ /* 0x000fc800078e02ff */
[----:B------:R-:W-:Y:S01]  /*1550*/  IMAD R6, R11, R9, RZ ;  /* 0x000000090b067224 */ /* 0x000fe200078e02ff */
[----:B------:R-:W-:-:S04]  /*1560*/  ISETP.GE.AND P1, PT, R5, R12, PT ;  /* 0x0000000c0500720c */ /* 0x000fc80003f26270 */
[----:B------:R-:W-:Y:S01]  /*1570*/  ISETP.GE.OR P1, PT, R7, R6, P1 ;  /* 0x000000060700720c */ /* 0x000fe20000f26670 */
[----:B------:R-:W-:-:S05]  /*1580*/  IMAD.HI.U32 R6, R5, R2, RZ ;  /* 0x0000000205067227 */ /* 0x000fca00078e00ff */
[----:B------:R-:W-:-:S04]  /*1590*/  SHF.R.U32.HI R6, RZ, R3, R6 ;  /* 0x00000003ff067219 */ /* 0x000fc80000011606 */
[----:B------:R-:W-:-:S03]  /*15a0*/  SEL R6, R5, R6, !P0 ;  /* 0x0000000605067207 */ /* 0x000fc60004000000 */
[----:B------:R-:W-:Y:S01]  /*15b0*/  @!P1 IMAD.HI.U32 R8, R7, R2, RZ ;  /* 0x0000000207089227 */ /* 0x000fe200078e00ff */
[----:B------:R-:W-:-:S04]  /*15c0*/  IADD3 R2, PT, PT, -R6, RZ, RZ ;  /* 0x000000ff06027210 */ /* 0x000fc80007ffe1ff */
[----:B------:R-:W-:Y:S01]  /*15d0*/  @!P1 SHF.R.U32.HI R8, RZ, R3, R8 ;  /* 0x00000003ff089219 */ /* 0x000fe20000011608 */
[----:B------:R-:W-:-:S03]  /*15e0*/  IMAD R2, R9, R2, R5 ;  /* 0x0000000209027224 */ /* 0x000fc600078e0205 */
[----:B------:R-:W-:Y:S02]  /*15f0*/  @!P1 SEL R3, R7, R8, !P0 ;  /* 0x0000000807039207 */ /* 0x000fe40004000000 */
[----:B------:R-:W-:-:S03]  /*1600*/  IADD3 R8, PT, PT, -R5, RZ, RZ ;  /* 0x000000ff05087210 */ /* 0x000fc60007ffe1ff */
[--C-:B------:R-:W-:Y:S02]  /*1610*/  @!P1 IMAD.IADD R6, R6, 0x1, -R3.reuse ;  /* 0x0000000106069824 */ /* 0x100fe400078e0a03 */
[----:B------:R-:W-:Y:S01]  /*1620*/  @!P1 IMAD R3, R2, R11, R3 ;  /* 0x0000000b02039224 */ /* 0x000fe200078e0203 */
[----:B------:R-:W-:Y:S01]  /*1630*/  IADD3 R2, PT, PT, -R7, RZ, RZ ;  /* 0x000000ff07027210 */ /* 0x000fe20007ffe1ff */
[----:B------:R-:W-:Y:S02]  /*1640*/  @!P1 IMAD R5, R6, R9, R7 ;  /* 0x0000000906059224 */ /* 0x000fe400078e0207 */
[----:B------:R-:W-:Y:S02]  /*1650*/  IMAD R8, R4, R8, R137 ;  /* 0x0000000804087224 */ /* 0x000fe400078e0289 */
[----:B------:R-:W-:Y:S02]  /*1660*/  @!P1 IMAD.MOV.U32 R7, RZ, RZ, R3 ;  /* 0x000000ffff079224 */ /* 0x000fe400078e0003 */
[----:B------:R-:W-:-:S02]  /*1670*/  IMAD R2, R10, R2, R139 ;  /* 0x000000020a027224 */ /* 0x000fc400078e028b */
[----:B------:R-:W-:Y:S02]  /*1680*/  IMAD R137, R5, R4, R8 ;  /* 0x0000000405897224 */ /* 0x000fe400078e0208 */
[----:B------:R-:W-:Y:S02]  /*1690*/  IMAD R139, R7, R10, R2 ;  /* 0x0000000a078b7224 */ /* 0x000fe400078e0202 */
.L_x_16:
[----:B------:R-:W1:Y:S01]  /*16a0*/  LDCU UR4, c[0x0][0xb30] ;  /* 0x00016600ff0477ac */ /* 0x000e620008000800 */
[----:B------:R-:W2:Y:S08]  /*16b0*/  S2UR UR37, SR_CgaCtaId ;  /* 0x00000000002579c3 */ /* 0x000eb00000008800 */
[----:B------:R-:W3:Y:S01]  /*16c0*/  LDC R60, c[0x0][0xb24] ;  /* 0x0002c900ff3c7b82 */ /* 0x000ee20000000800 */
[----:B-1----:R-:W-:-:S09]  /*16d0*/  UISETP.NE.AND UP1, UPT, UR4, 0x1, UPT ;  /* 0x000000010400788c */ /* 0x002fd2000bf25270 */
[----:B--2---:R-:W-:Y:S05]  /*16e0*/  BRA.U UP1, `(.L_x_17) ;  /* 0x0000000101407547 */ /* 0x004fea000b800000 */
[----:B------:R-:W1:Y:S08]  /*16f0*/  LDC.64 R4, c[0x0][0xb10] ;  /* 0x0002c400ff047b82 */ /* 0x000e700000000a00 */
[----:B------:R-:W2:Y:S08]  /*1700*/  LDC.64 R2, c[0x0][0xb18] ;  /* 0x0002c600ff027b82 */ /* 0x000eb00000000a00 */
[----:B------:R-:W4:Y:S08]  /*1710*/  LDC R6, c[0x0][0xb20] ;  /* 0x0002c800ff067b82 */ /* 0x000f300000000800 */
[----:B------:R-:W3:Y:S01]  /*1720*/  LDC R8, c[0x0][0xb0c] ;  /* 0x0002c300ff087b82 */ /* 0x000ee20000000800 */
[----:B-1----:R-:W-:-:S05]  /*1730*/  IMAD.HI.U32 R4, R139, R4, RZ ;  /* 0x000000048b047227 */ /* 0x002fca00078e00ff */
[----:B------:R-:W-:Y:S01]  /*1740*/  SHF.R.U32.HI R4, RZ, R5, R4 ;  /* 0x00000005ff047219 */ /* 0x000fe20000011604 */
[----:B--2---:R-:W-:Y:S01]  /*1750*/  IMAD.HI.U32 R3, R137, R3, RZ ;  /* 0x0000000389037227 */ /* 0x004fe200078e00ff */
[----:B------:R-:W-:-:S04]  /*1760*/  ISETP.NE.AND P0, PT, R2, 0x1, PT ;  /* 0x000000010200780c */ /* 0x000fc80003f05270 */
[----:B----4-:R-:W-:-:S04]  /*1770*/  SHF.R.U32.HI R6, RZ, R6, R3 ;  /* 0x00000006ff067219 */ /* 0x010fc80000011603 */
[----:B------:R-:W-:Y:S02]  /*1780*/  SEL R3, R137, R6, !P0 ;  /* 0x0000000689037207 */ /* 0x000fe40004000000 */
[----:B---3--:R-:W-:-:S04]  /*1790*/  ISETP.NE.AND P1, PT, R8, 0x1, PT ;  /* 0x000000010800780c */ /* 0x008fc80003f25270 */
[----:B------:R-:W-:-:S05]  /*17a0*/  SEL R4, R139, R4, !P1 ;  /* 0x000000048b047207 */ /* 0x000fca0004800000 */
[----:B------:R-:W-:Y:S02]  /*17b0*/  IMAD.IADD R5, R3, 0x1, -R4 ;  /* 0x0000000103057824 */ /* 0x000fe400078e0a04 */
[----:B------:R-:W-:Y:S02]  /*17c0*/  IMAD.IADD R3, R4, 0x1, -R3 ;  /* 0x0000000104037824 */ /* 0x000fe400078e0a03 */
[----:B------:R-:W-:Y:S02]  /*17d0*/  IMAD R139, R5, R8, R139 ;  /* 0x00000008058b7224 */ /* 0x000fe400078e028b */
[----:B------:R-:W-:-:S07]  /*17e0*/  IMAD R137, R3, R2, R137 ;  /* 0x0000000203897224 */ /* 0x000fce00078e0289 */
.L_x_17:
[----:B------:R-:W-:Y:S01]  /*17f0*/  BAR.SYNC.DEFER_BLOCKING 0x0 ;  /* 0x0000000000007b1d */ /* 0x000fe20000010000 */
[----:B------:R-:W-:Y:S01]  /*1800*/  UISETP.NE.AND UP1, UPT, UR8, 0x2, UPT ;  /* 0x000000020800788c */ /* 0x000fe2000bf25270 */
[----:B------:R-:W-:Y:S02]  /*1810*/  ISETP.NE.OR P5, PT, R0, 0x2, !P5 ;  /* 0x000000020000780c */ /* 0x000fe40006fa5670 */
[----:B------:R-:W-:-:S06]  /*1820*/  LOP3.LUT R2, R144, 0x1f, RZ, 0xc0, !PT ;  /* 0x0000001f90027812 */ /* 0x000fcc00078ec0ff */
[----:B------:R-:W-:Y:S05]  /*1830*/  BRA.U UP1, `(.L_x_18) ;  /* 0x0000002501b87547 */ /* 0x000fea000b800000 */
[----:B------:R-:W1:Y:S01]  /*1840*/  LDCU UR15, c[0x0][0x38c] ;  /* 0x00007180ff0f77ac */ /* 0x000e620008000800 */
[----:B------:R-:W2:Y:S01]  /*1850*/  LDC R9, c[0x0][0x370] ;  /* 0x0000dc00ff097b82 */ /* 0x000ea20000000800 */
[----:B------:R-:W-:Y:S01]  /*1860*/  PLOP3.LUT P1, PT, PT, PT, UP2, 0x80, 0x8 ;  /* 0x000000000008781c */ /* 0x000fe20003f2f028 */
[----:B------:R-:W-:Y:S01]  /*1870*/  HFMA2 R12, -RZ, RZ, 0, 0 ;  /* 0x00000000ff0c7431 */ /* 0x000fe200000001ff */
[----:B------:R-:W-:Y:S01]  /*1880*/  ISETP.EQ.OR P4, PT, R2, RZ, P5 ;  /* 0x000000ff0200720c */ /* 0x000fe20002f82670 */
[----:B------:R-:W-:Y:S01]  /*1890*/  IMAD.MOV.U32 R15, RZ, RZ, 0x1 ;  /* 0x00000001ff0f7424 */ /* 0x000fe200078e00ff */
[----:B------:R-:W-:Y:S01]  /*18a0*/  PLOP3.LUT P1, PT, P1, PT, PT, 0x8, 0x80 ;  /* 0x000000000080781c */ /* 0x000fe20000f2e170 */
[----:B------:R-:W-:Y:S01]  /*18b0*/  IMAD.MOV.U32 R14, RZ, RZ, RZ ;  /* 0x000000ffff0e7224 */ /* 0x000fe200078e00ff */
[----:B------:R-:W-:Y:S01]  /*18c0*/  MOV R8, 0x1 ;  /* 0x0000000100087802 */ /* 0x000fe20000000f00 */
[----:B------:R-:W4:Y:S01]  /*18d0*/  LDC R0, c[0x0][0x374] ;  /* 0x0000dd00ff007b82 */ /* 0x000f220000000800 */
[----:B------:R-:W-:Y:S01]  /*18e0*/  IMAD.MOV.U32 R10, RZ, RZ, RZ ;  /* 0x000000ffff0a7224 */ /* 0x000fe200078e00ff */
[----:B------:R-:W2:Y:S01]  /*18f0*/  LDCU.64 UR24, c[0x0][0x348] ;  /* 0x00006900ff1877ac */ /* 0x000ea20008000a00 */
[----:B------:R-:W-:Y:S01]  /*1900*/  UMOV UR13, URZ ;  /* 0x000000ff000d7c82 */ /* 0x000fe20008000000 */
[----:B-1----:R-:W-:-:S04]  /*1910*/  UIADD3 UR5, UPT, UPT, UR15, 0x1f, URZ ;  /* 0x0000001f0f057890 */ /* 0x002fc8000fffe0ff */
[----:B------:R-:W-:-:S04]  /*1920*/  USHF.R.S32.HI UR4, URZ, 0x1f, UR5 ;  /* 0x0000001fff047899 */ /* 0x000fc80008011405 */
[----:B------:R-:W-:-:S04]  /*1930*/  ULEA.HI UR4, UR4, UR5, URZ, 0x5 ;  /* 0x0000000504047291 */ /* 0x000fc8000f8f28ff */
[----:B------:R-:W-:Y:S02]  /*1940*/  USHF.R.S32.HI UR22, URZ, 0x5, UR4 ;  /* 0x00000005ff167899 */ /* 0x000fe40008011404 */
[----:B------:R-:W-:Y:S02]  /*1950*/  UIADD3 UR4, UPT, UPT, UR15, -0x1, URZ ;  /* 0xffffffff0f047890 */ /* 0x000fe4000fffe0ff */
[----:B------:R-:W-:Y:S02]  /*1960*/  UISETP.LT.U32.AND UP0, UPT, UR22, 0x2a, UPT ;  /* 0x0000002a1600788c */ /* 0x000fe4000bf01070 */
[----:B------:R-:W-:Y:S02]  /*1970*/  UISETP.GE.U32.AND UP1, UPT, UR4, -0x3f, UPT ;  /* 0xffffffc10400788c */ /* 0x000fe4000bf26070 */
[----:B------:R-:W-:Y:S02]  /*1980*/  USEL UR21, UR22, 0x2a, UP0 ;  /* 0x0000002a16157887 */ /* 0x000fe40008000000 */
[----:B------:R-:W-:-:S02]  /*1990*/  UIADD3 UR15, UPT, UPT, UR15, 0x3e, URZ ;  /* 0x0000003e0f0f7890 */ /* 0x000fc4000fffe0ff */
[----:B------:R-:W-:Y:S02]  /*19a0*/  UIADD3 UR7, UPT, UPT, UR21, -0x1, URZ ;  /* 0xffffffff15077890 */ /* 0x000fe4000fffe0ff */
[----:B------:R-:W-:-:S03]  /*19b0*/  UIADD3 UR14, UPT, UPT, UR22, -UR21, URZ ;  /* 0x80000015160e7290 */ /* 0x000fc6000fffe0ff */
[----:B------:R-:W-:-:S04]  /*19c0*/  @UP1 UIADD3 UR7, UPT, UPT, UR21, URZ, URZ ;  /* 0x000000ff15071290 */ /* 0x000fc8000fffe0ff */
[----:B--2---:R-:W-:-:S12]  /*19d0*/  UIADD3 UR7, UPT, UPT, UR7, 0x1, URZ ;  /* 0x0000000107077890 */ /* 0x004fd8000fffe0ff */
.L_x_36:
[----:B------:R-:W-:Y:S01]  /*19e0*/  UISETP.NE.AND UP0, UPT, UR37, URZ, UPT ;  /* 0x000000ff2500728c */ /* 0x000fe2000bf05270 */
[----:B------:R-:W1:Y:S08]  /*19f0*/  S2UR UR37, SR_CgaCtaId ;  /* 0x00000000002579c3 */ /* 0x000e700000008800 */
[----:B------:R-:W-:Y:S05]  /*1a00*/  BRA.U UP0, `(.L_x_19) ;  /* 0x0000000100347547 */ /* 0x000fea000b800000 */
[----:B------:R-:W2:Y:S01]  /*1a10*/  S2R R2, SR_CgaCtaId ;  /* 0x0000000000027919 */ /* 0x000ea20000008800 */
[----:B------:R-:W-:-:S04]  /*1a20*/  MOV R3, 0x400 ;  /* 0x0000040000037802 */ /* 0x000fc80000000f00 */
[----:B--2---:R-:W-:Y:S02]  /*1a30*/  LEA R3, R2, R3, 0x18 ;  /* 0x0000000302037211 */ /* 0x004fe400078ec0ff */
[----:B------:R-:W-:-:S03]  /*1a40*/  SHF.L.U32 R2, R8, 0x1f, RZ ;  /* 0x0000001f08027819 */ /* 0x000fc600000006ff */
[----:B------:R-:W-:-:S04]  /*1a50*/  IMAD R3, R10, 0x8, R3 ;  /* 0x000000080a037824 */ /* 0x000fc800078e0203 */
[----:B------:R-:W2:Y:S02]  /*1a60*/  SYNCS.PHASECHK.TRANS64.TRYWAIT P0, [R3+URZ+0x330], R2 ;  /* 0x00033002030075a7 */ /* 0x000ea400080011ff */
[----:B--2---:R-:W-:Y:S05]  /*1a70*/  @!P0 BRA `(.L_x_20) ;  /* 0x00000068004c8947 */ /* 0x004fea0003800000 */
.L_x_136:
[----:B------:R-:W-:Y:S01]  /*1a80*/  VIADD R10, R10, 0x1 ;  /* 0x000000010a0a7836 */ /* 0x000fe20000000000 */
[----:B------:R2:W-:Y:S04]  /*1a90*/  SYNCS.ARRIVE.TRANS64.A1T0 RZ, [R3+URZ+0x320], RZ ;  /* 0x000320ff03ff79a7 */ /* 0x0005e800081000ff */
[----:B------:R-:W-:-:S04]  /*1aa0*/  ISETP.NE.AND P0, PT, R10, 0x2, PT ;  /* 0x000000020a00780c */ /* 0x000fc80003f05270 */
[----:B------:R-:W-:Y:S02]  /*1ab0*/  SEL R10, R10, RZ, P0 ;  /* 0x000000ff0a0a7207 */ /* 0x000fe40000000000 */
[----:B--2---:R-:W-:-:S04]  /*1ac0*/  SEL R3, RZ, 0x1, P0 ;  /* 0x00000001ff037807 */ /* 0x004fc80000000000 */
[----:B------:R-:W-:-:S07]  /*1ad0*/  LOP3.LUT R8, R8, R3, RZ, 0x3c, !PT ;  /* 0x0000000308087212 */ /* 0x000fce00078e3cff */
.L_x_19:
[----:B------:R-:W-:Y:S01]  /*1ae0*/  UMOV UR4, 0x400 ;  /* 0x0000040000047882 */ /* 0x000fe20000000000 */
[----:B------:R-:W-:Y:S01]  /*1af0*/  SHF.L.U32 R2, R15, 0x1f, RZ ;  /* 0x0000001f0f027819 */ /* 0x000fe200000006ff */
[----:B-1----:R-:W-:Y:S01]  /*1b00*/  ULEA UR4, UR37, UR4, 0x18 ;  /* 0x0000000425047291 */ /* 0x002fe2000f8ec0ff */
[----:B------:R-:W-:Y:S01]  /*1b10*/  R2UR UR35, R139 ;  /* 0x000000008b2372ca */ /* 0x000fe200000e0000 */
[----:B------:R-:W-:Y:S01]  /*1b20*/  UISETP.GE.U32.AND UP0, UPT, UR15, 0x3f, UPT ;  /* 0x0000003f0f00788c */ /* 0x000fe2000bf06070 */
[----:B------:R-:W-:Y:S01]  /*1b30*/  R2UR UR11, R137 ;  /* 0x00000000890b72ca */ /* 0x000fe200000e0000 */
[----:B------:R-:W-:Y:S01]  /*1b40*/  ULEA UR5, UR13, UR4, 0x3 ;  /* 0x000000040d057291 */ /* 0x000fe2000f8e18ff */
[----:B------:R-:W-:-:S08]  /*1b50*/  UMOV UR23, URZ ;  /* 0x000000ff00177c82 */ /* 0x000fd00008000000 */
[----:B------:R1:W2:Y:S01]  /*1b60*/  SYNCS.PHASECHK.TRANS64.TRYWAIT P0, [UR5+0x150], R2 ;  /* 0x00015002ff0075a7 */ /* 0x0002a20008001105 */
[----:B------:R-:W-:Y:S02]  /*1b70*/  USHF.L.U32 UR35, UR35, 0x6, URZ ;  /* 0x0000000623237899 */ /* 0x000fe400080006ff */
[----:B------:R-:W-:Y:S01]  /*1b80*/  UIMAD UR11, UR11, 0x60, URZ ;  /* 0x000000600b0b78a4 */ /* 0x000fe2000f8e02ff */
[----:B------:R-:W-:Y:S11]  /*1b90*/  BRA.U !UP0, `(.L_x_21) ;  /* 0x0000000108a87547 */ /* 0x000ff6000b800000 */
[----:B------:R-:W-:Y:S01]  /*1ba0*/  UMOV UR16, URZ ;  /* 0x000000ff00107c82 */ /* 0x000fe20008000000 */
[----:B------:R-:W-:-:S05]  /*1bb0*/  UMOV UR6, UR13 ;  /* 0x0000000d00067c82 */ /* 0x000fca0008000000 */
.L_x_26:
[----:B--2---:R-:W-:Y:S01]  /*1bc0*/  @!P5 MOV R3, 0x1400 ;  /* 0x000014000003d802 */ /* 0x004fe20000000f00 */
[----:B-1----:R-:W-:Y:S01]  /*1bd0*/  ULEA UR33, UR6, UR4, 0x3 ;  /* 0x0000000406217291 */ /* 0x002fe2000f8e18ff */
[----:B--2---:R-:W-:Y:S11]  /*1be0*/  @P0 BRA `(.L_x_22) ;  /* 0x00000000000c0947 */ /* 0x004ff60003800000 */
[----:B------:R-:W-:Y:S04]  /*1bf0*/  SHF.L.U32 R5, R15, 0x1f, RZ ;  /* 0x0000001f0f057819 */ /* 0x000fe800000006ff */
[----:B------:R-:W2:Y:S02]  /*1c00*/  SYNCS.PHASECHK.TRANS64.TRYWAIT P0, [UR33+0x150], R5 ;  /* 0x00015005ff0075a7 */ /* 0x000ea40008001121 */
[----:B--2---:R-:W-:Y:S05]  /*1c10*/  @!P0 BRA `(.L_x_23) ;  /* 0x0000006400f88947 */ /* 0x004fea0003800000 */
.L_x_22:
[----:B------:R2:W-:Y:S01]  /*1c20*/  @!P5 SYNCS.ARRIVE.TRANS64 RZ, [UR33], R3 ;  /* 0x00000003ffffd9a7 */ /* 0x0005e20008000021 */
[----:B------:R-:W-:Y:S04]  /*1c30*/  BSSY.RECONVERGENT B0, `(.L_x_24) ;  /* 0x0000003000007945 */ /* 0x000fe80003800200 */
[----:B------:R-:W-:Y:S05]  /*1c40*/  @P4 BRA `(.L_x_25) ;  /* 0x0000000000044947 */ /* 0x000fea0003800000 */
[----:B------:R-:W-:Y:S05]  /*1c50*/  BPT.TRAP 0x1 ;  /* 0x000000040000795c */ /* 0x000fea0000300000 */
.L_x_25:
[----:B------:R-:W-:Y:S05]  /*1c60*/  BSYNC.RECONVERGENT B0 ;  /* 0x0000000000007941 */ /* 0x000fea0003800200 */
.L_x_24:
[----:B------:R-:W-:Y:S02]  /*1c70*/  UIADD3 UR13, UPT, UPT, UR6, 0x1, URZ ;  /* 0x00000001060d7890 */ /* 0x000fe4000fffe0ff */
[----:B------:R-:W-:Y:S02]  /*1c80*/  UIADD3 UR18, UP1, UPT, UR24, 0x80, URZ ;  /* 0x0000008018127890 */ /* 0x000fe4000ff3e0ff */
[----:B------:R-:W-:Y:S02]  /*1c90*/  UISETP.NE.AND UP0, UPT, UR13, 0x2a, UPT ;  /* 0x0000002a0d00788c */ /* 0x000fe4000bf05270 */
[----:B------:R-:W-:Y:S02]  /*1ca0*/  ULEA UR32, UR6, UR4, 0xb ;  /* 0x0000000406207291 */ /* 0x000fe4000f8e58ff */
[----:B------:R-:W-:Y:S02]  /*1cb0*/  USEL UR9, URZ, 0x1, UP0 ;  /* 0x00000001ff097887 */ /* 0x000fe40008000000 */
[----:B------:R-:W-:Y:S02]  /*1cc0*/  USEL UR13, UR13, URZ, UP0 ;  /* 0x000000ff0d0d7287 */ /* 0x000fe40008000000 */
[----:B------:R-:W-:Y:S02]  /*1cd0*/  USHF.L.U32 UR34, UR16, 0x5, URZ ;  /* 0x0000000510227899 */ /* 0x000fe400080006ff */
[----:B------:R-:W-:Y:S01]  /*1ce0*/  ULEA UR8, UR13, UR4, 0x3 ;  /* 0x000000040d087291 */ /* 0x000fe2000f8e18ff */
[----:B------:R-:W-:Y:S01]  /*1cf0*/  LOP3.LUT R15, R15, UR9, RZ, 0x3c, !PT ;  /* 0x000000090f0f7c12 */ /* 0x000fe2000f8e3cff */
[----:B------:R-:W-:Y:S02]  /*1d00*/  UIADD3.X UR19, UPT, UPT, URZ, UR25, URZ, UP1, !UPT ;  /* 0x00000019ff137290 */ /* 0x000fe40008ffe4ff */
[----:B------:R-:W-:Y:S01]  /*1d10*/  UIADD3 UR32, UPT, UPT, UR32, 0x3500, URZ ;  /* 0x0000350020207890 */ /* 0x000fe2000fffe0ff */
[----:B-1----:R-:W-:Y:S01]  /*1d20*/  SHF.L.U32 R2, R15, 0x1f, RZ ;  /* 0x0000001f0f027819 */ /* 0x002fe200000006ff */
[----:B------:R-:W-:Y:S02]  /*1d30*/  UIMAD UR5, UR6, 0xc00, UR4 ;  /* 0x00000c00060578a4 */ /* 0x000fe4000f8e0204 */
[----:B------:R-:W-:Y:S01]  /*1d40*/  UIADD3 UR26, UP0, UPT, UR24, 0x180, URZ ;  /* 0x00000180181a7890 */ /* 0x000fe2000ff1e0ff */
[----:B------:R1:W1:Y:S01]  /*1d50*/  SYNCS.PHASECHK.TRANS64.TRYWAIT P0, [UR8+0x150], R2 ;  /* 0x00015002ff0075a7 */ /* 0x0002620008001108 */
[----:B------:R-:W-:Y:S01]  /*1d60*/  UMOV UR28, 0x0 ;  /* 0x00000000001c7882 */ /* 0x000fe20000000000 */
[----:B------:R-:W-:Y:S01]  /*1d70*/  UMOV UR29, 0x10000000 ;  /* 0x10000000001d7882 */ /* 0x000fe20000000000 */
[----:B------:R-:W-:Y:S01]  /*1d80*/  UIADD3 UR8, UPT, UPT, UR5, 0x18500, URZ ;  /* 0x0001850005087890 */ /* 0x000fe2000fffe0ff */
[----:B------:R1:W-:Y:S01]  /*1d90*/  UTMALDG.3D [UR32], [UR18], desc[UR28] ;  /* 0x00001c20120075b4 */ /* 0x0003e20008011000 */
[----:B------:R-:W-:Y:S02]  /*1da0*/  UIADD3.X UR27, UPT, UPT, URZ, UR25, URZ, UP0, !UPT ;  /* 0x00000019ff1b7290 */ /* 0x000fe400087fe4ff */
[----:B------:R-:W-:Y:S01]  /*1db0*/  UIADD3 UR16, UPT, UPT, UR16, 0x1, URZ ;  /* 0x0000000110107890 */ /* 0x000fe2000fffe0ff */
[----:B------:R-:W-:Y:S01]  /*1dc0*/  UMOV UR12, UR36 ;  /* 0x00000024000c7c82 */ /* 0x000fe20008000000 */
[----:B------:R-:W-:Y:S01]  /*1dd0*/  UMOV UR9, UR33 ;  /* 0x0000002100097c82 */ /* 0x000fe20008000000 */
[----:B------:R-:W-:Y:S01]  /*1de0*/  UMOV UR10, UR34 ;  /* 0x00000022000a7c82 */ /* 0x000fe20008000000 */
[----:B------:R-:W-:Y:S03]  /*1df0*/  UISETP.NE.AND UP0, UPT, UR16, UR7, UPT ;  /* 0x000000071000728c */ /* 0x000fe6000bf05270 */
[----:B------:R1:W-:Y:S01]  /*1e00*/  UTMALDG.3D [UR8], [UR26], desc[UR28] ;  /* 0x00001c081a0075b4 */ /* 0x0003e20008011000 */
[----:B------:R-:W-:Y:S01]  /*1e10*/  UMOV UR23, UR7 ;  /* 0x0000000700177c82 */ /* 0x000fe20008000000 */
[----:B------:R-:W-:Y:S04]  /*1e20*/  UMOV UR6, UR13 ;  /* 0x0000000d00067c82 */ /* 0x000fe80008000000 */
[----:B------:R-:W-:Y:S05]  /*1e30*/  BRA.U UP0, `(.L_x_26) ;  /* 0xfffffffd00607547 */ /* 0x000fea000b83ffff */
.L_x_21:
[----:B------:R-:W-:Y:S01]  /*1e40*/  ULEA UR5, UR13, UR4, 0x3 ;  /* 0x000000040d057291 */ /* 0x000fe2000f8e18ff */
[----:B-1----:R-:W-:Y:S01]  /*1e50*/  SHF.L.U32 R2, R15, 0x1f, RZ ;  /* 0x0000001f0f027819 */ /* 0x002fe200000006ff */
[----:B------:R-:W-:Y:S01]  /*1e60*/  @!P1 SYNCS.ARRIVE.TRANS64.A1T0 RZ, [UR4+0x2b8], RZ ;  /* 0x0002b8ffffff99a7 */ /* 0x000fe20008100004 */
[----:B------:R-:W-:-:S06]  /*1e70*/  UISETP.GT.AND UP0, UPT, UR22, UR21, UPT ;  /* 0x000000151600728c */ /* 0x000fcc000bf04270 */
[----:B--2---:R1:W2:Y:S03]  /*1e80*/  SYNCS.PHASECHK.TRANS64.TRYWAIT P0, [UR5+0x150], R2 ;  /* 0x00015002ff0075a7 */ /* 0x0042a60008001105 */
[----:B------:R-:W-:Y:S05]  /*1e90*/  BRA.U !UP0, `(.L_x_27) ;  /* 0x0000000108ac7547 */ /* 0x000fea000b800000 */
[----:B------:R-:W-:Y:S01]  /*1ea0*/  UIADD3 UR26, UPT, UPT, UR14, UR23, URZ ;  /* 0x000000170e1a7290 */ /* 0x000fe2000fffe0ff */
[----:B------:R-:W-:-:S11]  /*1eb0*/  UMOV UR6, UR13 ;  /* 0x0000000d00067c82 */ /* 0x000fd60008000000 */
.L_x_32:
[----:B--2---:R-:W-:Y:S01]  /*1ec0*/  @!P5 MOV R3, 0x1400 ;  /* 0x000014000003d802 */ /* 0x004fe20000000f00 */
[----:B-1----:R-:W-:Y:S01]  /*1ed0*/  ULEA UR17, UR6, UR4, 0x3 ;  /* 0x0000000406117291 */ /* 0x002fe2000f8e18ff */
[----:B--2---:R-:W-:Y:S11]  /*1ee0*/  @P0 BRA `(.L_x_28) ;  /* 0x00000000000c0947 */ /* 0x004ff60003800000 */
[----:B------:R-:W-:Y:S04]  /*1ef0*/  SHF.L.U32 R5, R15, 0x1f, RZ ;  /* 0x0000001f0f057819 */ /* 0x000fe800000006ff */
[----:B------:R-:W2:Y:S02]  /*1f00*/  SYNCS.PHASECHK.TRANS64.TRYWAIT P0, [UR17+0x150], R5 ;  /* 0x00015005ff0075a7 */ /* 0x000ea40008001111 */
[----:B--2---:R-:W-:Y:S05]  /*1f10*/  @!P0 BRA `(.L_x_29) ;  /* 0x0000006400508947 */ /* 0x004fea0003800000 */
.L_x_28:
[----:B------:R2:W-:Y:S01]  /*1f20*/  @!P5 SYNCS.ARRIVE.TRANS64 RZ, [UR17], R3 ;  /* 0x00000003ffffd9a7 */ /* 0x0005e20008000011 */
[----:B------:R-:W-:Y:S04]  /*1f30*/  BSSY.RECONVERGENT B0, `(.L_x_30) ;  /* 0x0000003000007945 */ /* 0x000fe80003800200 */
[----:B------:R-:W-:Y:S05]  /*1f40*/  @P4 BRA `(.L_x_31) ;  /* 0x0000000000044947 */ /* 0x000fea0003800000 */
[----:B------:R-:W-:Y:S05]  /*1f50*/  BPT.TRAP 0x1 ;  /* 0x000000040000795c */ /* 0x000fea0000300000 */
.L_x_31:
[----:B------:R-:W-:Y:S05]  /*1f60*/  BSYNC.RECONVERGENT B0 ;  /* 0x0000000000007941 */ /* 0x000fea0003800200 */
.L_x_30:
[----:B------:R-:W-:Y:S02]  /*1f70*/  UIADD3 UR13, UPT, UPT, UR6, 0x1, URZ ;  /* 0x00000001060d7890 */ /* 0x000fe4000fffe0ff */
[----:B------:R-:W-:Y:S02]  /*1f80*/  ULEA UR16, UR6, UR4, 0xb ;  /* 0x0000000406107291 */ /* 0x000fe4000f8e58ff */
[----:B------:R-:W-:Y:S02]  /*1f90*/  UISETP.NE.AND UP0, UPT, UR13, 0x2a, UPT ;  /* 0x0000002a0d00788c */ /* 0x000fe4000bf05270 */
[----:B------:R-:W-:Y:S02]  /*1fa0*/  UIADD3 UR32, UP1, UPT, UR24, 0x80, URZ ;  /* 0x0000008018207890 */ /* 0x000fe4000ff3e0ff */
[----:B------:R-:W-:Y:S02]  /*1fb0*/  USEL UR9, URZ, 0x1, UP0 ;  /* 0x00000001ff097887 */ /* 0x000fe40008000000 */
[----:B------:R-:W-:Y:S02]  /*1fc0*/  USEL UR13, UR13, URZ, UP0 ;  /* 0x000000ff0d0d7287 */ /* 0x000fe40008000000 */
[----:B------:R-:W-:Y:S02]  /*1fd0*/  USHF.L.U32 UR18, UR23, 0x5, URZ ;  /* 0x0000000517127899 */ /* 0x000fe400080006ff */
[----:B------:R-:W-:Y:S01]  /*1fe0*/  ULEA UR8, UR13, UR4, 0x3 ;  /* 0x000000040d087291 */ /* 0x000fe2000f8e18ff */
[----:B------:R-:W-:Y:S01]  /*1ff0*/  LOP3.LUT R15, R15, UR9, RZ, 0x3c, !PT ;  /* 0x000000090f0f7c12 */ /* 0x000fe2000f8e3cff */
[----:B------:R-:W-:Y:S02]  /*2000*/  UIADD3 UR16, UPT, UPT, UR16, 0x3500, URZ ;  /* 0x0000350010107890 */ /* 0x000fe4000fffe0ff */
[----:B------:R-:W-:Y:S01]  /*2010*/  UIADD3.X UR33, UPT, UPT, URZ, UR25, URZ, UP1, !UPT ;  /* 0x00000019ff217290 */ /* 0x000fe20008ffe4ff */
[----:B-1----:R-:W-:Y:S01]  /*2020*/  SHF.L.U32 R2, R15, 0x1f, RZ ;  /* 0x0000001f0f027819 */ /* 0x002fe200000006ff */
[----:B------:R-:W-:Y:S02]  /*2030*/  UIMAD UR5, UR6, 0xc00, UR4 ;  /* 0x00000c00060578a4 */ /* 0x000fe4000f8e0204 */
[----:B------:R-:W-:Y:S01]  /*2040*/  UIADD3 UR30, UP0, UPT, UR24, 0x180, URZ ;  /* 0x00000180181e7890 */ /* 0x000fe2000ff1e0ff */
[----:B------:R1:W1:Y:S01]  /*2050*/  SYNCS.PHASECHK.TRANS64.TRYWAIT P0, [UR8+0x150], R2 ;  /* 0x00015002ff0075a7 */ /* 0x0002620008001108 */
[----:B------:R-:W-:Y:S01]  /*2060*/  UIADD3 UR8, UPT, UPT, UR5, 0x18500, URZ ;  /* 0x0001850005087890 */ /* 0x000fe2000fffe0ff */
[----:B------:R-:W-:Y:S01]  /*2070*/  UMOV UR28, 0x0 ;  /* 0x00000000001c7882 */ /* 0x000fe20000000000 */
[----:B------:R-:W-:Y:S01]  /*2080*/  UMOV UR29, 0x10000000 ;  /* 0x10000000001d7882 */ /* 0x000fe20000000000 */
[----:B------:R-:W-:Y:S01]  /*2090*/  UMOV UR19, UR35 ;  /* 0x0000002300137c82 */ /* 0x000fe20008000000 */
[----:B------:R-:W-:Y:S01]  /*20a0*/  UMOV UR20, UR36 ;  /* 0x0000002400147c82 */ /* 0x000fe20008000000 */
[----:B------:R-:W-:Y:S01]  /*20b0*/  UIADD3.X UR31, UPT, UPT, URZ, UR25, URZ, UP0, !UPT ;  /* 0x00000019ff1f7290 */ /* 0x000fe200087fe4ff */
[----:B------:R1:W-:Y:S01]  /*20c0*/  UTMALDG.3D [UR16], [UR32], desc[UR28] ;  /* 0x00001c10200075b4 */ /* 0x0003e20008011000 */
[----:B------:R-:W-:Y:S01]  /*20d0*/  UIADD3 UR23, UPT, UPT, UR23, 0x1, URZ ;  /* 0x0000000117177890 */ /* 0x000fe2000fffe0ff */
[----:B------:R-:W-:Y:S01]  /*20e0*/  UMOV UR12, UR36 ;  /* 0x00000024000c7c82 */ /* 0x000fe20008000000 */
[----:B------:R-:W-:Y:S01]  /*20f0*/  UMOV UR9, UR17 ;  /* 0x0000001100097c82 */ /* 0x000fe20008000000 */
[----:B------:R-:W-:Y:S01]  /*2100*/  UMOV UR10, UR18 ;  /* 0x00000012000a7c82 */ /* 0x000fe20008000000 */
[----:B------:R-:W-:Y:S03]  /*2110*/  UISETP.NE.AND UP0, UPT, UR23, UR26, UPT ;  /* 0x0000001a1700728c */ /* 0x000fe6000bf05270 */
[----:B------:R1:W-:Y:S01]  /*2120*/  UTMALDG.3D [UR8], [UR30], desc[UR28] ;  /* 0x00001c081e0075b4 */ /* 0x0003e20008011000 */
[----:B------:R-:W-:Y:S05]  /*2130*/  UMOV UR6, UR13 ;  /* 0x0000000d00067c82 */ /* 0x000fea0008000000 */
[----:B------:R-:W-:Y:S05]  /*2140*/  BRA.U UP0, `(.L_x_32) ;  /* 0xfffffffd005c7547 */ /* 0x000fea000b83ffff */
.L_x_27:
[----:B-1----:R-:W-:Y:S01]  /*2150*/  LEA R2, R14, UR4, 0x3 ;  /* 0x000000040e027c11 */ /* 0x002fe2000f8e18ff */
[----:B------:R-:W-:Y:S01]  /*2160*/  NOP ;  /* 0x0000000000007918 */ /* 0x000fe20000000000 */
[----:B--2---:R-:W-:Y:S02]  /*2170*/  SHF.L.U32 R3, R12, 0x1f, RZ ;  /* 0x0000001f0c037819 */ /* 0x004fe400000006ff */
[----:B------:R-:W-:Y:S02]  /*2180*/  LEA R4, R14, UR4, 0x4 ;  /* 0x000000040e047c11 */ /* 0x000fe4000f8e20ff */
[----:B------:R-:W1:Y:S02]  /*2190*/  SYNCS.PHASECHK.TRANS64.TRYWAIT P0, [R2+URZ+0x2c0], R3 ;  /* 0x0002c003020075a7 */ /* 0x000e6400080011ff */
[----:B-1----:R-:W-:Y:S05]  /*21a0*/  @!P0 BRA `(.L_x_33) ;  /* 0x0000006000c48947 */ /* 0x002fea0003800000 */
.L_x_139:
[----:B------:R-:W2:Y:S01]  /*21b0*/  LDS.128 R4, [R4+0x350] ;  /* 0x0003500004047984 */ /* 0x000ea20000000c00 */
[----:B---3--:R-:W-:Y:S01]  /*21c0*/  ISETP.GE.AND P0, PT, R60, 0x1, PT ;  /* 0x000000013c00780c */ /* 0x008fe20003f06270 */
[----:B-1----:R-:W-:Y:S01]  /*21d0*/  VIADD R2, R2, 0x2d0 ;  /* 0x000002d002027836 */ /* 0x002fe20000000000 */
[----:B------:R-:W-:Y:S01]  /*21e0*/  @!PT LDS RZ, [RZ] ;  /* 0x00000000fffff984 */ /* 0x000fe20000000800 */
[----:B------:R-:W-:Y:S01]  /*21f0*/  @!PT LDS RZ, [RZ] ;  /* 0x00000000fffff984 */ /* 0x000fe20000000800 */
[----:B------:R-:W-:Y:S01]  /*2200*/  @!PT LDS RZ, [RZ] ;  /* 0x00000000fffff984 */ /* 0x000fe20000000800 */
[----:B------:R-:W-:Y:S01]  /*2210*/  @!PT LDS RZ, [RZ] ;  /* 0x00000000fffff984 */ /* 0x000fe20000000800 */
[----:B------:R1:W-:Y:S06]  /*2220*/  MEMBAR.ALL.CTA ;  /* 0x0000000000007992 */ /* 0x0003ec0000008000 */
[----:B-1----:R-:W1:Y:S01]  /*2230*/  FENCE.VIEW.ASYNC.S ;  /* 0x00000000000073c6 */ /* 0x002e620000000000 */
[----:B------:R-:W-:-:S04]  /*2240*/  PRMT R2, RZ, 0x654, R2 ;  /* 0x00000654ff027816 */ /* 0x000fc80000000002 */
[----:B-1----:R1:W-:Y:S01]  /*2250*/  SYNCS.ARRIVE.TRANS64.RED.A1T0 RZ, [R2+URZ], RZ ;  /* 0x000000ff02ff79a7 */ /* 0x0023e200081004ff */
[----:B--2---:R-:W-:-:S13]  /*2260*/  LOP3.LUT P2, RZ, R6, 0x1, RZ, 0xc0, !PT ;  /* 0x0000000106ff7812 */ /* 0x004fda000784c0ff */
[----:B------:R-:W-:Y:S01]  /*2270*/  @P2 SHF.R.U32.HI R3, RZ, 0x10, R5 ;  /* 0x00000010ff032819 */ /* 0x000fe20000011605 */
[----:B------:R-:W-:Y:S01]  /*2280*/  VOTEU.ANY UP0, P2 ;  /* 0x0000000000ff7886 */ /* 0x000fe20001000100 */
[----:B------:R-:W-:Y:S02]  /*2290*/  @P2 MOV R13, R4 ;  /* 0x00000004000d2202 */ /* 0x000fe40000000f00 */
[----:B------:R-:W-:Y:S02]  /*22a0*/  @P2 R2UR.BROADCAST UR5, R3 ;  /* 0x00000000030522ca */ /* 0x000fe400008e0000 */
[----:B------:R-:W-:-:S11]  /*22b0*/  @P2 LOP3.LUT R11, R5, 0xffff, RZ, 0xc0, !PT ;  /* 0x0000ffff050b2812 */ /* 0x000fd600078ec0ff */
[----:B------:R-:W-:Y:S01]  /*22c0*/  @UP0 UMOV UR36, UR5 ;  /* 0x0000000500240c82 */ /* 0x000fe20008000000 */
[----:B-1----:R-:W-:Y:S05]  /*22d0*/  @!P0 BRA `(.L_x_34) ;  /* 0x0000000000b88947 */ /* 0x002fea0003800000 */
[----:B------:R-:W4:Y:S01]  /*22e0*/  LDC.64 R4, c[0x0][0xb18] ;  /* 0x0002c600ff047b82 */ /* 0x000f220000000a00 */
[----:B------:R-:W-:-:S07]  /*22f0*/  ISETP.NE.AND P3, PT, R60, 0x1, PT ;  /* 0x000000013c00780c */ /* 0x000fce0003f65270 */
[----:B------:R-:W1:Y:S08]  /*2300*/  LDC.64 R6, c[0x0][0xb10] ;  /* 0x0002c400ff067b82 */ /* 0x000e700000000a00 */
[----:B------:R-:W2:Y:S08]  /*2310*/  LDC R16, c[0x0][0xb20] ;  /* 0x0002c800ff107b82 */ /* 0x000eb00000000800 */
[----:B------:R-:W3:Y:S01]  /*2320*/  LDC R18, c[0x0][0xb0c] ;  /* 0x0002c300ff127b82 */ /* 0x000ee20000000800 */
[----:B----4-:R-:W-:Y:S01]  /*2330*/  IMAD.HI.U32 R17, R0, R5, RZ ;  /* 0x0000000500117227 */ /* 0x010fe200078e00ff */
[----:B------:R-:W-:-:S03]  /*2340*/  ISETP.NE.AND P0, PT, R4, 0x1, PT ;  /* 0x000000010400780c */ /* 0x000fc60003f05270 */
[----:B------:R-:W-:-:S03]  /*2350*/  IMAD.HI.U32 R5, R11, R5, RZ ;  /* 0x000000050b057227 */ /* 0x000fc600078e00ff */
[----:B------:R-:W4:Y:S01]  /*2360*/  LDC.64 R2, c[0x0][0xb28] ;  /* 0x0002ca00ff027b82 */ /* 0x000f220000000a00 */
[----:B-1----:R-:W-:-:S04]  /*2370*/  IMAD.HI.U32 R20, R9, R6, RZ ;  /* 0x0000000609147227 */ /* 0x002fc800078e00ff */
[----:B------:R-:W-:Y:S01]  /*2380*/  IMAD.HI.U32 R22, R13, R6, RZ ;  /* 0x000000060d167227 */ /* 0x000fe200078e00ff */
[----:B------:R-:W-:Y:S02]  /*2390*/  SHF.R.U32.HI R20, RZ, R7, R20 ;  /* 0x00000007ff147219 */ /* 0x000fe40000011614 */
[-C--:B--2---:R-:W-:Y:S02]  /*23a0*/  SHF.R.U32.HI R17, RZ, R16.reuse, R17 ;  /* 0x00000010ff117219 */ /* 0x084fe40000011611 */
[----:B------:R-:W-:Y:S02]  /*23b0*/  SHF.R.U32.HI R16, RZ, R16, R5 ;  /* 0x00000010ff107219 */ /* 0x000fe40000011605 */
[----:B------:R-:W-:Y:S02]  /*23c0*/  SEL R17, R0, R17, !P0 ;  /* 0x0000001100117207 */ /* 0x000fe40004000000 */
[----:B------:R-:W-:Y:S02]  /*23d0*/  SHF.R.U32.HI R22, RZ, R7, R22 ;  /* 0x00000007ff167219 */ /* 0x000fe40000011616 */
[----:B---3--:R-:W-:-:S02]  /*23e0*/  ISETP.NE.AND P1, PT, R18, 0x1, PT ;  /* 0x000000011200780c */ /* 0x008fc40003f25270 */
[----:B------:R-:W-:Y:S02]  /*23f0*/  SEL R5, R11, R16, !P0 ;  /* 0x000000100b057207 */ /* 0x000fe40004000000 */
[----:B------:R-:W-:Y:S02]  /*2400*/  SEL R19, R9, R20, !P1 ;  /* 0x0000001409137207 */ /* 0x000fe40004800000 */
[----:B------:R-:W-:Y:S01]  /*2410*/  SEL R7, R13, R22, !P1 ;  /* 0x000000160d077207 */ /* 0x000fe20004800000 */
[----:B----4-:R-:W-:-:S04]  /*2420*/  IMAD.HI.U32 R20, R17, R2, RZ ;  /* 0x0000000211147227 */ /* 0x010fc800078e00ff */
        /* <DEDUP_REMOVED lines=10> */
[----:B------:R-:W-:-:S04]  /*24d0*/  @!P0 IMAD.HI.U32 R16, R7, R2, RZ ;  /* 0x0000000207108227 */ /* 0x000fc800078e00ff */
[----:B------:R-:W-:Y:S01]  /*24e0*/  IMAD.MOV R2, RZ, RZ, -R6 ;  /* 0x000000ffff027224 */ /* 0x000fe200078e0a06 */
[----:B------:R-:W-:-:S03]  /*24f0*/  @!P0 SHF.R.U32.HI R16, RZ, R3, R16 ;  /* 0x00000003ff108219 */ /* 0x000fc60000011610 */
[----:B------:R-:W-:Y:S01]  /*2500*/  IMAD R2, R60, R2, R5 ;  /* 0x000000023c027224 */ /* 0x000fe200078e0205 */
        /* <DEDUP_REMOVED lines=11> */
.L_x_34:
[----:B------:R-:W1:Y:S02]  /*25c0*/  LDCU UR5, c[0x0][0xb30] ;  /* 0x00016600ff0577ac */ /* 0x000e640008000800 */
[----:B-1----:R-:W-:-:S09]  /*25d0*/  UISETP.NE.AND UP0, UPT, UR5, 0x1, UPT ;  /* 0x000000010500788c */ /* 0x002fd2000bf05270 */
[----:B------:R-:W-:Y:S05]  /*25e0*/  BRA.U UP0, `(.L_x_35) ;  /* 0x0000000100407547 */ /* 0x000fea000b800000 */
[----:B------:R-:W1:Y:S08]  /*25f0*/  LDC.64 R4, c[0x0][0xb10] ;  /* 0x0002c400ff047b82 */ /* 0x000e700000000a00 */
[----:B------:R-:W2:Y:S08]  /*2600*/  LDC.64 R2, c[0x0][0xb18] ;  /* 0x0002c600ff027b82 */ /* 0x000eb00000000a00 */
[----:B------:R-:W3:Y:S08]  /*2610*/  LDC R6, c[0x0][0xb20] ;  /* 0x0002c800ff067b82 */ /* 0x000ef00000000800 */
[----:B------:R-:W4:Y:S01]  /*2620*/  LDC R16, c[0x0][0xb0c] ;  /* 0x0002c300ff107b82 */ /* 0x000f220000000800 */
[----:B-1----:R-:W-:-:S05]  /*2630*/  IMAD.HI.U32 R4, R13, R4, RZ ;  /* 0x000000040d047227 */ /* 0x002fca00078e00ff */
[----:B------:R-:W-:Y:S01]  /*2640*/  SHF.R.U32.HI R4, RZ, R5, R4 ;  /* 0x00000005ff047219 */ /* 0x000fe20000011604 */
[----:B--2---:R-:W-:Y:S01]  /*2650*/  IMAD.HI.U32 R3, R11, R3, RZ ;  /* 0x000000030b037227 */ /* 0x004fe200078e00ff */
[----:B------:R-:W-:-:S04]  /*2660*/  ISETP.NE.AND P0, PT, R2, 0x1, PT ;  /* 0x000000010200780c */ /* 0x000fc80003f05270 */
[----:B---3--:R-:W-:-:S04]  /*2670*/  SHF.R.U32.HI R6, RZ, R6, R3 ;  /* 0x00000006ff067219 */ /* 0x008fc80000011603 */
[----:B------:R-:W-:Y:S02]  /*2680*/  SEL R3, R11, R6, !P0 ;  /* 0x000000060b037207 */ /* 0x000fe40004000000 */
[----:B----4-:R-:W-:-:S04]  /*2690*/  ISETP.NE.AND P1, PT, R16, 0x1, PT ;  /* 0x000000011000780c */ /* 0x010fc80003f25270 */
[----:B------:R-:W-:-:S05]  /*26a0*/  SEL R4, R13, R4, !P1 ;  /* 0x000000040d047207 */ /* 0x000fca0004800000 */
[----:B------:R-:W-:Y:S02]  /*26b0*/  IMAD.IADD R5, R3, 0x1, -R4 ;  /* 0x0000000103057824 */ /* 0x000fe400078e0a04 */
[----:B------:R-:W-:Y:S02]  /*26c0*/  IMAD.IADD R3, R4, 0x1, -R3 ;  /* 0x0000000104037824 */ /* 0x000fe400078e0a03 */
[----:B------:R-:W-:Y:S02]  /*26d0*/  IMAD R13, R5, R16, R13 ;  /* 0x00000010050d7224 */ /* 0x000fe400078e020d */
[----:B------:R-:W-:-:S07]  /*26e0*/  IMAD R11, R3, R2, R11 ;  /* 0x00000002030b7224 */ /* 0x000fce00078e020b */
.L_x_35:
[----:B------:R-:W-:Y:S01]  /*26f0*/  VIADD R14, R14, 0x1 ;  /* 0x000000010e0e7836 */ /* 0x000fe20000000000 */
[----:B------:R-:W-:Y:S01]  /*2700*/  PLOP3.LUT P1, PT, PT, PT, PT, 0x80, 0x8 ;  /* 0x000000000008781c */ /* 0x000fe20003f2f070 */
[----:B------:R-:W-:Y:S02]  /*2710*/  IMAD.IADD R139, R13, 0x1, R138 ;  /* 0x000000010d8b7824 */ /* 0x000fe400078e028a */
[----:B------:R-:W-:Y:S01]  /*2720*/  IMAD.IADD R137, R11, 0x1, R136 ;  /* 0x000000010b897824 */ /* 0x000fe200078e0288 */
[----:B------:R-:W-:-:S04]  /*2730*/  ISETP.NE.AND P0, PT, R14, 0x2, PT ;  /* 0x000000020e00780c */ /* 0x000fc80003f05270 */
[----:B------:R-:W-:Y:S02]  /*2740*/  SEL R3, RZ, 0x1, P0 ;  /* 0x00000001ff037807 */ /* 0x000fe40000000000 */
[----:B------:R-:W-:Y:S02]  /*2750*/  SEL R14, R14, RZ, P0 ;  /* 0x000000ff0e0e7207 */ /* 0x000fe40000000000 */
[----:B------:R-:W-:Y:S01]  /*2760*/  LOP3.LUT R12, R12, R3, RZ, 0x3c, !PT ;  /* 0x000000030c0c7212 */ /* 0x000fe200078e3cff */
[----:B------:R-:W-:Y:S06]  /*2770*/  @P2 BRA `(.L_x_36) ;  /* 0xfffffff000982947 */ /* 0x000fec000383ffff */
[----:B------:R-:W-:Y:S01]  /*2780*/  UIADD3 UR4, UPT, UPT, UR4, 0x150, URZ ;  /* 0x0000015004047890 */ /* 0x000fe2000fffe0ff */
[----:B------:R-:W-:-:S03]  /*2790*/  SHF.L.U32 R3, R15, 0x1f, RZ ;  /* 0x0000001f0f037819 */ /* 0x000fc600000006ff */
[----:B------:R-:W-:-:S09]  /*27a0*/  ULEA UR5, UR13, UR4, 0x3 ;  /* 0x000000040d057291 */ /* 0x000fd2000f8e18ff */
[----:B------:R-:W1:Y:S02]  /*27b0*/  SYNCS.PHASECHK.TRANS64.TRYWAIT P0, [UR5], R3 ;  /* 0x00000003ff0075a7 */ /* 0x000e640008001105 */
[----:B-1----:R-:W-:Y:S05]  /*27c0*/  @!P0 BRA `(.L_x_37) ;  /* 0x0000005c00508947 */ /* 0x002fea0003800000 */
.L_x_141:
[----:B------:R-:W-:-:S04]  /*27d0*/  UIADD3 UR6, UPT, UPT, UR13, 0x1, URZ ;  /* 0x000000010d067890 */ /* 0x000fc8000fffe0ff */
[----:B------:R-:W-:-:S04]  /*27e0*/  UISETP.NE.AND UP0, UPT, UR6, 0x2a, UPT ;  /* 0x0000002a0600788c */ /* 0x000fc8000bf05270 */
[----:B------:R-:W-:Y:S02]  /*27f0*/  USEL UR7, URZ, 0x1, UP0 ;  /* 0x00000001ff077887 */ /* 0x000fe40008000000 */
[----:B------:R-:W-:-:S04]  /*2800*/  USEL UR6, UR6, URZ, UP0 ;  /* 0x000000ff06067287 */ /* 0x000fc80008000000 */
[----:B------:R-:W-:Y:S01]  /*2810*/  ULEA UR5, UR6, UR4, 0x3 ;  /* 0x0000000406057291 */ /* 0x000fe2000f8e18ff */
[----:B------:R-:W-:-:S04]  /*2820*/  LOP3.LUT R2, R15, UR7, RZ, 0x3c, !PT ;  /* 0x000000070f027c12 */ /* 0x000fc8000f8e3cff */
[----:B-1----:R-:W-:-:S04]  /*2830*/  SHF.L.U32 R3, R2, 0x1f, RZ ;  /* 0x0000001f02037819 */ /* 0x002fc800000006ff */
[----:B------:R-:W1:Y:S02]  /*2840*/  SYNCS.PHASECHK.TRANS64.TRYWAIT P0, [UR5], R3 ;  /* 0x00000003ff0075a7 */ /* 0x000e640008001105 */
[----:B-1----:R-:W-:Y:S05]  /*2850*/  @!P0 BRA `(.L_x_38) ;  /* 0x0000005c00448947 */ /* 0x002fea0003800000 */
.L_x_143:
        /* <DEDUP_REMOVED lines=9> */
.L_x_145:
        /* <DEDUP_REMOVED lines=9> */
.L_x_147:
        /* <DEDUP_REMOVED lines=9> */
.L_x_149:
        /* <DEDUP_REMOVED lines=9> */
.L_x_151:
        /* <DEDUP_REMOVED lines=9> */
.L_x_153:
        /* <DEDUP_REMOVED lines=9> */
.L_x_155:
        /* <DEDUP_REMOVED lines=9> */
.L_x_157:
        /* <DEDUP_REMOVED lines=9> */
.L_x_159:
        /* <DEDUP_REMOVED lines=9> */
.L_x_161:
        /* <DEDUP_REMOVED lines=9> */
.L_x_163:
        /* <DEDUP_REMOVED lines=9> */
.L_x_165:
        /* <DEDUP_REMOVED lines=9> */
.L_x_167:
        /* <DEDUP_REMOVED lines=9> */
.L_x_169:
        /* <DEDUP_REMOVED lines=9> */
.L_x_171:
        /* <DEDUP_REMOVED lines=9> */
.L_x_173:
        /* <DEDUP_REMOVED lines=9> */
.L_x_175:
        /* <DEDUP_REMOVED lines=9> */
.L_x_177:
        /* <DEDUP_REMOVED lines=9> */
.L_x_179:
        /* <DEDUP_REMOVED lines=9> */
.L_x_181:
        /* <DEDUP_REMOVED lines=9> */
.L_x_183:
        /* <DEDUP_REMOVED lines=9> */
.L_x_185:
        /* <DEDUP_REMOVED lines=9> */
.L_x_187:
        /* <DEDUP_REMOVED lines=9> */
.L_x_189:
        /* <DEDUP_REMOVED lines=9> */
.L_x_191:
        /* <DEDUP_REMOVED lines=9> */
.L_x_193:
        /* <DEDUP_REMOVED lines=9> */
.L_x_195:
        /* <DEDUP_REMOVED lines=9> */
.L_x_197:
        /* <DEDUP_REMOVED lines=9> */
.L_x_199:
        /* <DEDUP_REMOVED lines=9> */
.L_x_201:
        /* <DEDUP_REMOVED lines=9> */
.L_x_203:
        /* <DEDUP_REMOVED lines=9> */
.L_x_205:
        /* <DEDUP_REMOVED lines=9> */
.L_x_207:
        /* <DEDUP_REMOVED lines=9> */
.L_x_209:
        /* <DEDUP_REMOVED lines=9> */
.L_x_211:
        /* <DEDUP_REMOVED lines=9> */
.L_x_213:
        /* <DEDUP_REMOVED lines=9> */
.L_x_215:
        /* <DEDUP_REMOVED lines=9> */
.L_x_217:
        /* <DEDUP_REMOVED lines=9> */
.L_x_219:
        /* <DEDUP_REMOVED lines=9> */
.L_x_221:
[----:B------:R-:W-:-:S04]  /*3e50*/  UIADD3 UR6, UPT, UPT, UR6, 0x1, URZ ;  /* 0x0000000106067890 */ /* 0x000fc8000fffe0ff */
[----:B------:R-:W-:-:S04]  /*3e60*/  UISETP.NE.AND UP0, UPT, UR6, 0x2a, UPT ;  /* 0x0000002a0600788c */ /* 0x000fc8000bf05270 */
[----:B------:R-:W-:Y:S02]  /*3e70*/  USEL UR5, URZ, 0x1, UP0 ;  /* 0x00000001ff057887 */ /* 0x000fe40008000000 */
[----:B------:R-:W-:-:S04]  /*3e80*/  USEL UR6, UR6, URZ, UP0 ;  /* 0x000000ff06067287 */ /* 0x000fc80008000000 */
[----:B------:R-:W-:Y:S01]  /*3e90*/  ULEA UR6, UR6, UR4, 0x3 ;  /* 0x0000000406067291 */ /* 0x000fe2000f8e18ff */
[----:B-1----:R-:W-:-:S04]  /*3ea0*/  LOP3.LUT R3, R2, UR5, RZ, 0x3c, !PT ;  /* 0x0000000502037c12 */ /* 0x002fc8000f8e3cff */
[----:B------:R-:W-:Y:S01]  /*3eb0*/  SHF.L.U32 R3, R3, 0x1f, RZ ;  /* 0x0000001f03037819 */ /* 0x000fe200000006ff */
[----:B----4-:R-:W-:-:S07]  /*3ec0*/  IMAD.U32 R0, RZ, RZ, UR6 ;  /* 0x00000006ff007e24 */ /* 0x010fce000f8e00ff */
.L_x_78:
[----:B-1----:R1:W2:Y:S02]  /*3ed0*/  SYNCS.PHASECHK.TRANS64.TRYWAIT P0, [R0+URZ], R3 ;  /* 0x00000003000075a7 */ /* 0x0022a400080011ff */
[----:B--2---:R-:W-:Y:S05]  /*3ee0*/  @!P0 NANOSLEEP.SYNCS 0x989680 ;  /* 0x009896800000895d */ /* 0x004fea0003900000 */
[----:B------:R-:W2:Y:S02]  /*3ef0*/  @!P0 SYNCS.PHASECHK.TRANS64 P0, [R0+URZ], R3 ;  /* 0x00000003000085a7 */ /* 0x000ea400080010ff */
[----:B--2---:R-:W-:Y:S05]  /*3f00*/  @P0 EXIT ;  /* 0x000000000000094d */ /* 0x004fea0003800000 */
[----:B------:R-:W-:Y:S05]  /*3f10*/  BRA `(.L_x_78) ;  /* 0xfffffffc00ec7947 */ /* 0x000fea000383ffff */
.L_x_18:
[----:B------:R-:W-:-:S04]  /*3f20*/  UISETP.NE.AND UP1, UPT, UR37, URZ, UPT ;  /* 0x000000ff2500728c */ /* 0x000fc8000bf25270 */
[----:B------:R-:W-:-:S09]  /*3f30*/  UISETP.NE.OR UP1, UPT, UR8, 0x1, UP1 ;  /* 0x000000010800788c */ /* 0x000fd20008f25670 */
[----:B------:R-:W-:Y:S05]  /*3f40*/  BRA.U UP1, `(.L_x_79) ;  /* 0x0000000501487547 */ /* 0x000fea000b800000 */
[----:B------:R-:W-:Y:S01]  /*3f50*/  ISETP.NE.AND P2, PT, R2, RZ, PT ;  /* 0x000000ff0200720c */ /* 0x000fe20003f45270 */
[----:B------:R-:W-:Y:S01]  /*3f60*/  IMAD.MOV.U32 R12, RZ, RZ, 0x1 ;  /* 0x00000001ff0c7424 */ /* 0x000fe200078e00ff */
[----:B------:R-:W-:Y:S02]  /*3f70*/  CS2R R10, SRZ ;  /* 0x00000000000a7805 */ /* 0x000fe4000001ff00 */
[----:B------:R-:W-:Y:S01]  /*3f80*/  CS2R R8, SRZ ;  /* 0x0000000000087805 */ /* 0x000fe2000001ff00 */
[----:B------:R-:W-:Y:S01]  /*3f90*/  UMOV UR4, 0x400 ;  /* 0x0000040000047882 */ /* 0x000fe20000000000 */
[----:B------:R-:W-:Y:S01]  /*3fa0*/  UMOV UR6, URZ ;  /* 0x000000ff00067c82 */ /* 0x000fe20008000000 */
[----:B------:R-:W-:-:S12]  /*3fb0*/  ULEA UR37, UR37, UR4, 0x18 ;  /* 0x0000000425257291 */ /* 0x000fd8000f8ec0ff */
.L_x_83:
[----:B------:R-:W-:Y:S02]  /*3fc0*/  LEA R0, R8, UR37, 0x3 ;  /* 0x0000002508007c11 */ /* 0x000fe4000f8e18ff */
[----:B------:R-:W-:-:S03]  /*3fd0*/  SHF.L.U32 R5, R9, 0x1f, RZ ;  /* 0x0000001f09057819 */ /* 0x000fc600000006ff */
[----:B------:R-:W-:Y:S01]  /*3fe0*/  VIADD R4, R0, 0x330 ;  /* 0x0000033000047836 */ /* 0x000fe20000000000 */
[----:B------:R-:W1:Y:S02]  /*3ff0*/  SYNCS.PHASECHK.TRANS64.TRYWAIT P0, [R0+URZ+0x320], R5 ;  /* 0x00032005000075a7 */ /* 0x000e6400080011ff */
[----:B-1----:R-:W-:Y:S05]  /*4000*/  @!P0 BRA `(.L_x_80) ;  /* 0x0000005400188947 */ /* 0x002fea0003800000 */
.L_x_222:
[----:B------:R-:W-:Y:S01]  /*4010*/  ULEA UR5, UR6, UR37, 0x3 ;  /* 0x0000002506057291 */ /* 0x000fe2000f8e18ff */
[----:B------:R-:W-:Y:S02]  /*4020*/  PRMT R4, RZ, 0x654, R4 ;  /* 0x00000654ff047816 */ /* 0x000fe40000000004 */
[----:B-1----:R-:W-:Y:S01]  /*4030*/  SHF.L.U32 R5, R12, 0x1f, RZ ;  /* 0x0000001f0c057819 */ /* 0x002fe200000006ff */
[----:B------:R-:W-:Y:S01]  /*4040*/  UIADD3 UR4, UPT, UPT, UR5, 0x2c0, URZ ;  /* 0x000002c005047890 */ /* 0x000fe2000fffe0ff */
[----:B------:R1:W-:Y:S05]  /*4050*/  SYNCS.ARRIVE.TRANS64.RED.A1T0 RZ, [R4+URZ], RZ ;  /* 0x000000ff04ff79a7 */ /* 0x0003ea00081004ff */
[----:B------:R-:W-:Y:S01]  /*4060*/  IMAD.U32 R7, RZ, RZ, UR4 ;  /* 0x00000004ff077e24 */ /* 0x000fe2000f8e00ff */
[----:B------:R-:W2:Y:S04]  /*4070*/  SYNCS.PHASECHK.TRANS64.TRYWAIT P0, [UR5+0x2d0], R5 ;  /* 0x0002d005ff0075a7 */ /* 0x000ea80008001105 */
[----:B------:R-:W-:Y:S01]  /*4080*/  PRMT R6, R2, 0x654, R7 ;  /* 0x0000065402067816 */ /* 0x000fe20000000007 */
[----:B-1----:R-:W-:Y:S01]  /*4090*/  @!P2 IMAD.MOV.U32 R4, RZ, RZ, 0x10 ;  /* 0x00000010ff04a424 */ /* 0x002fe200078e00ff */
[----:B--2---:R-:W-:Y:S06]  /*40a0*/  @!P0 BRA `(.L_x_81) ;  /* 0x0000005400048947 */ /* 0x004fec0003800000 */
.L_x_224:
[----:B------:R-:W-:Y:S01]  /*40b0*/  ULEA UR4, UR6, UR37, 0x4 ;  /* 0x0000002506047291 */ /* 0x000fe2000f8e20ff */
[----:B------:R-:W-:Y:S01]  /*40c0*/  SEL R3, R6, R3, !P2 ;  /* 0x0000000306037207 */ /* 0x000fe20005000000 */
[----:B------:R-:W-:Y:S01]  /*40d0*/  UIADD3 UR5, UPT, UPT, UR5, 0x2c0, URZ ;  /* 0x000002c005057890 */ /* 0x000fe2000fffe0ff */
[----:B-1----:R-:W-:Y:S01]  /*40e0*/  LEA R0, R11, UR37, 0x3 ;  /* 0x000000250b007c11 */ /* 0x002fe2000f8e18ff */
[----:B------:R-:W-:Y:S01]  /*40f0*/  UIADD3 UR4, UPT, UPT, UR4, 0x350, URZ ;  /* 0x0000035004047890 */ /* 0x000fe2000fffe0ff */
[----:B------:R-:W-:Y:S01]  /*4100*/  SHF.L.U32 R5, R10, 0x1f, RZ ;  /* 0x0000001f0a057819 */ /* 0x000fe200000006ff */
[----:B------:R1:W-:Y:S01]  /*4110*/  @!P2 SYNCS.ARRIVE.TRANS64.RED RZ, [R3+URZ], R4 ;  /* 0x0000000403ffa9a7 */ /* 0x0003e200080004ff */
[----:B------:R-:W-:Y:S01]  /*4120*/  UIADD3 UR6, UPT, UPT, UR6, 0x1, URZ ;  /* 0x0000000106067890 */ /* 0x000fe2000fffe0ff */
[----:B------:R-:W-:-:S03]  /*4130*/  VIADD R8, R8, 0x1 ;  /* 0x0000000108087836 */ /* 0x000fc60000000000 */
[----:B------:R-:W-:Y:S02]  /*4140*/  UISETP.NE.AND UP0, UPT, UR6, 0x2, UPT ;  /* 0x000000020600788c */ /* 0x000fe4000bf05270 */
[----:B------:R-:W-:Y:S06]  /*4150*/  UGETNEXTWORKID.BROADCAST [UR4], [UR5] ;  /* 0x00000000040073ca */ /* 0x000fec0008000100 */
[----:B------:R-:W-:Y:S01]  /*4160*/  USEL UR4, URZ, 0x1, UP0 ;  /* 0x00000001ff047887 */ /* 0x000fe20008000000 */
[----:B------:R-:W-:Y:S01]  /*4170*/  ISETP.NE.AND P0, PT, R8, 0x2, PT ;  /* 0x000000020800780c */ /* 0x000fe20003f05270 */
[----:B------:R-:W-:Y:S01]  /*4180*/  USEL UR6, UR6, URZ, UP0 ;  /* 0x000000ff06067287 */ /* 0x000fe20008000000 */
[----:B------:R-:W2:Y:S03]  /*4190*/  SYNCS.PHASECHK.TRANS64.TRYWAIT P1, [R0+URZ+0x2c0], R5 ;  /* 0x0002c005000075a7 */ /* 0x000ea600080211ff */
[----:B------:R-:W-:Y:S01]  /*41a0*/  LOP3.LUT R12, R12, UR4, RZ, 0x3c, !PT ;  /* 0x000000040c0c7c12 */ /* 0x000fe2000f8e3cff */
[----:B-12---:R-:W-:Y:S07]  /*41b0*/  @!P1 BRA `(.L_x_82) ;  /* 0x0000005000d89947 */ /* 0x006fee0003800000 */
.L_x_225:
[C---:B------:R-:W-:Y:S01]  /*41c0*/  LEA R4, R11.reuse, UR37, 0x4 ;  /* 0x000000250b047c11 */ /* 0x040fe2000f8e20ff */
[----:B-1----:R-:W-:Y:S01]  /*41d0*/  VIADD R0, R0, 0x2d0 ;  /* 0x000002d000007836 */ /* 0x002fe20000000000 */
[----:B------:R-:W-:Y:S01]  /*41e0*/  SEL R8, R8, RZ, P0 ;  /* 0x000000ff08087207 */ /* 0x000fe20000000000 */
[----:B------:R-:W-:-:S03]  /*41f0*/  VIADD R11, R11, 0x1 ;  /* 0x000000010b0b7836 */ /* 0x000fc60000000000 */
[----:B------:R-:W1:Y:S01]  /*4200*/  LDS.128 R4, [R4+0x350] ;  /* 0x0003500004047984 */ /* 0x000e620000000c00 */
[----:B------:R-:W-:Y:S02]  /*4210*/  PRMT R0, RZ, 0x654, R0 ;  /* 0x00000654ff007816 */ /* 0x000fe40000000000 */
[C---:B------:R-:W-:Y:S01]  /*4220*/  ISETP.NE.AND P1, PT, R11.reuse, 0x2, PT ;  /* 0x000000020b00780c */ /* 0x040fe20003f25270 */
[----:B------:R-:W-:Y:S01]  /*4230*/  @!PT LDS RZ, [RZ] ;  /* 0x00000000fffff984 */ /* 0x000fe20000000800 */
[----:B------:R-:W-:Y:S01]  /*4240*/  @!PT LDS RZ, [RZ] ;  /* 0x00000000fffff984 */ /* 0x000fe20000000800 */
[----:B------:R-:W-:Y:S01]  /*4250*/  @!PT LDS RZ, [RZ] ;  /* 0x00000000fffff984 */ /* 0x000fe20000000800 */
[----:B------:R-:W-:Y:S01]  /*4260*/  @!PT LDS RZ, [RZ] ;  /* 0x00000000fffff984 */ /* 0x000fe20000000800 */
[----:B------:R2:W-:Y:S06]  /*4270*/  MEMBAR.ALL.CTA ;  /* 0x0000000000007992 */ /* 0x0005ec0000008000 */
[----:B--2---:R-:W2:Y:S01]  /*4280*/  FENCE.VIEW.ASYNC.S ;  /* 0x00000000000073c6 */ /* 0x004ea20000000000 */
[----:B------:R-:W-:Y:S01]  /*4290*/  SEL R11, R11, RZ, P1 ;  /* 0x000000ff0b0b7207 */ /* 0x000fe20000800000 */
[----:B--2---:R2:W-:Y:S01]  /*42a0*/  SYNCS.ARRIVE.TRANS64.RED.A1T0 RZ, [R0+URZ], RZ ;  /* 0x000000ff00ff79a7 */ /* 0x0045e200081004ff */
[----:B-1----:R-:W-:-:S02]  /*42b0*/  LOP3.LUT P3, RZ, R6, 0x1, RZ, 0xc0, !PT ;  /* 0x0000000106ff7812 */ /* 0x002fc4000786c0ff */
[----:B------:R-:W-:-:S04]  /*42c0*/  SEL R5, RZ, 0x1, P1 ;  /* 0x00000001ff057807 */ /* 0x000fc80000800000 */
[----:B------:R-:W-:Y:S02]  /*42d0*/  LOP3.LUT R10, R10, R5, RZ, 0x3c, !PT ;  /* 0x000000050a0a7212 */ /* 0x000fe400078e3cff */
[----:B--2---:R-:W-:-:S04]  /*42e0*/  SEL R0, RZ, 0x1, P0 ;  /* 0x00000001ff007807 */ /* 0x004fc80000000000 */
[----:B------:R-:W-:Y:S01]  /*42f0*/  LOP3.LUT R9, R9, R0, RZ, 0x3c, !PT ;  /* 0x0000000009097212 */ /* 0x000fe200078e3cff */
[----:B------:R-:W-:Y:S06]  /*4300*/  @P3 BRA `(.L_x_83) ;  /* 0xfffffffc002c3947 */ /* 0x000fec000383ffff */
[----:B------:R-:W-:Y:S01]  /*4310*/  ULEA UR5, UR6, UR37, 0x3 ;  /* 0x0000002506057291 */ /* 0x000fe2000f8e18ff */
[----:B------:R-:W-:-:S08]  /*4320*/  SHF.L.U32 R3, R12, 0x1f, RZ ;  /* 0x0000001f0c037819 */ /* 0x000fd000000006ff */
[----:B------:R-:W1:Y:S02]  /*4330*/  SYNCS.PHASECHK.TRANS64 P0, [UR5+0x2d0], R3 ;  /* 0x0002d003ff0075a7 */ /* 0x000e640008001005 */
[----:B-1----:R-:W-:Y:S05]  /*4340*/  @P0 BRA `(.L_x_84) ;  /* 0x0000000000080947 */ /* 0x002fea0003800000 */
[----:B------:R-:W1:Y:S02]  /*4350*/  SYNCS.PHASECHK.TRANS64.TRYWAIT P0, [UR5+0x2d0], R3 ;  /* 0x0002d003ff0075a7 */ /* 0x000e640008001105 */
[----:B-1----:R-:W-:Y:S05]  /*4360*/  @!P0 BRA `(.L_x_85) ;  /* 0x0000005000808947 */ /* 0x002fea0003800000 */
.L_x_84:
[----:B------:R-:W-:-:S04]  /*4370*/  UIADD3 UR4, UPT, UPT, UR6, 0x1, URZ ;  /* 0x0000000106047890 */ /* 0x000fc8000fffe0ff */
[----:B------:R-:W-:-:S04]  /*4380*/  UISETP.NE.AND UP0, UPT, UR4, 0x2, UPT ;  /* 0x000000020400788c */ /* 0x000fc8000bf05270 */
[----:B------:R-:W-:Y:S02]  /*4390*/  USEL UR7, URZ, 0x1, UP0 ;  /* 0x00000001ff077887 */ /* 0x000fe40008000000 */
[----:B------:R-:W-:-:S04]  /*43a0*/  USEL UR4, UR4, URZ, UP0 ;  /* 0x000000ff04047287 */ /* 0x000fc80008000000 */
[----:B------:R-:W-:Y:S01]  /*43b0*/  ULEA UR4, UR4, UR37, 0x3 ;  /* 0x0000002504047291 */ /* 0x000fe2000f8e18ff */
[----:B-1----:R-:W-:-:S04]  /*43c0*/  LOP3.LUT R3, R12, UR7, RZ, 0x3c, !PT ;  /* 0x000000070c037c12 */ /* 0x002fc8000f8e3cff */
[----:B------:R-:W-:-:S04]  /*43d0*/  SHF.L.U32 R0, R3, 0x1f, RZ ;  /* 0x0000001f03007819 */ /* 0x000fc800000006ff */
[----:B------:R-:W1:Y:S02]  /*43e0*/  SYNCS.PHASECHK.TRANS64 P0, [UR4+0x2d0], R0 ;  /* 0x0002d000ff0075a7 */ /* 0x000e640008001004 */
[----:B-1----:R-:W-:Y:S05]  /*43f0*/  @P0 EXIT ;  /* 0x000000000000094d */ /* 0x002fea0003800000 */
[----:B------:R-:W-:Y:S02]  /*4400*/  SHF.L.U32 R3, R3, 0x1f, RZ ;  /* 0x0000001f03037819 */ /* 0x000fe400000006ff */
[----:B------:R-:W-:-:S07]  /*4410*/  MOV R0, UR4 ;  /* 0x0000000400007c02 */ /* 0x000fce0008000f00 */
.L_x_86:
[----:B-1----:R1:W2:Y:S02]  /*4420*/  SYNCS.PHASECHK.TRANS64.TRYWAIT P0, [R0+URZ+0x2d0], R3 ;  /* 0x0002d003000075a7 */ /* 0x0022a400080011ff */
[----:B--2---:R-:W-:Y:S05]  /*4430*/  @!P0 NANOSLEEP.SYNCS 0x989680 ;  /* 0x009896800000895d */ /* 0x004fea0003900000 */
[----:B------:R-:W2:Y:S02]  /*4440*/  @!P0 SYNCS.PHASECHK.TRANS64 P0, [R0+URZ+0x2d0], R3 ;  /* 0x0002d003000085a7 */ /* 0x000ea400080010ff */
[----:B--2---:R-:W-:Y:S05]  /*4450*/  @P0 EXIT ;  /* 0x000000000000094d */ /* 0x004fea0003800000 */
[----:B------:R-:W-:Y:S05]  /*4460*/  BRA `(.L_x_86) ;  /* 0xfffffffc00ec7947 */ /* 0x000fea000383ffff */
.L_x_79:
[----:B------:R-:W-:-:S09]  /*4470*/  UISETP.NE.AND UP1, UPT, UR8, URZ, UPT ;  /* 0x000000ff0800728c */ /* 0x000fd2000bf25270 */
[----:B------:R-:W-:Y:S05]  /*4480*/  BRA.U UP1, `(.L_x_87) ;  /* 0x0000000d01747547 */ /* 0x000fea000b800000 */
[----:B------:R-:W-:Y:S01]  /*4490*/  UMOV UR4, 0x40 ;  /* 0x0000004000047882 */ /* 0x000fe20000000000 */
[----:B------:R-:W-:Y:S01]  /*44a0*/  NOP ;  /* 0x0000000000007918 */ /* 0x000fe20000000000 */
[----:B------:R-:W-:Y:S01]  /*44b0*/  ULEA UR4, UR37, UR4, 0x18 ;  /* 0x0000000425047291 */ /* 0x000fe2000f8ec0ff */
[----:B------:R-:W-:Y:S02]  /*44c0*/  UMOV UR5, 0x400 ;  /* 0x0000040000057882 */ /* 0x000fe40000000000 */
[----:B------:R-:W-:-:S06]  /*44d0*/  ULEA UR37, UR37, UR5, 0x18 ;  /* 0x0000000525257291 */ /* 0x000fcc000f8ec0ff */
[----:B------:R-:W1:Y:S02]  /*44e0*/  LDS.U8 R0, [UR4+0x1c] ;  /* 0x00001c04ff007984 */ /* 0x000e640008000000 */
[----:B-1----:R-:W-:-:S13]  /*44f0*/  ISETP.NE.AND P0, PT, R0, RZ, PT ;  /* 0x000000ff0000720c */ /* 0x002fda0003f05270 */
[----:B------:R-:W-:Y:S05]  /*4500*/  @P0 BRA `(.L_x_88) ;  /* 0x0000000000580947 */ /* 0x000fea0003800000 */
[----:B------:R-:W-:-:S13]  /*4510*/  ELECT P0, URZ, PT ;  /* 0x0000000000ff782f */ /* 0x000fda0003800000 */
[----:B------:R-:W-:Y:S05]  /*4520*/  @!P0 BRA `(.L_x_89) ;  /* 0x0000000000608947 */ /* 0x000fea0003800000 */
[----:B------:R-:W-:Y:S01]  /*4530*/  UMOV UR5, 0x10 ;  /* 0x0000001000057882 */ /* 0x000fe20000000000 */
[----:B------:R-:W-:Y:S01]  /*4540*/  HFMA2 R0, -RZ, RZ, 0, 5.9604644775390625e-08 ;  /* 0x00000001ff007431 */ /* 0x000fe200000001ff */
[----:B------:R-:W-:-:S03]  /*4550*/  MOV R2, 0xffff ;  /* 0x0000ffff00027802 */ /* 0x000fc60000000f00 */
[----:B------:R-:W-:Y:S04]  /*4560*/  DEPBAR.LE SB1, 0x36 ;  /* 0x00009d800000791a */ /* 0x000fe80000000000 */
[----:B------:R-:W1:Y:S02]  /*4570*/  UTCATOMSWS.FIND_AND_SET.ALIGN UP0, UR5, UR5 ;  /* 0x00000005000575e3 */ /* 0x000e640008000800 */
[----:B-1----:R-:W-:Y:S01]  /*4580*/  MOV R3, UR5 ;  /* 0x0000000500037c02 */ /* 0x002fe20008000f00 */
[----:B------:R-:W-:Y:S06]  /*4590*/  BRA.U UP0, `(.L_x_90) ;  /* 0x0000000100187547 */ /* 0x000fec000b800000 */
.L_x_91:
[----:B------:R-:W-:Y:S05]  /*45a0*/  NANOSLEEP 0x64 ;  /* 0x000000640000795d */ /* 0x000fea0003800000 */
[----:B------:R-:W-:-:S05]  /*45b0*/  UMOV UR5, 0x10 ;  /* 0x0000001000057882 */ /* 0x000fca0000000000 */
[----:B------:R-:W-:Y:S04]  /*45c0*/  DEPBAR.LE SB1, 0x36 ;  /* 0x00009d800000791a */ /* 0x000fe80000000000 */
[----:B------:R-:W1:Y:S02]  /*45d0*/  UTCATOMSWS.FIND_AND_SET.ALIGN UP0, UR5, UR5 ;  /* 0x00000005000575e3 */ /* 0x000e640008000800 */
[----:B-1----:R-:W-:Y:S01]  /*45e0*/  MOV R3, UR5 ;  /* 0x0000000500037c02 */ /* 0x002fe20008000f00 */
[----:B------:R-:W-:Y:S05]  /*45f0*/  BRA.U !UP0, `(.L_x_91) ;  /* 0xfffffffd08e87547 */ /* 0x000fea000b83ffff */
.L_x_90:
[-C--:B------:R-:W-:Y:S02]  /*4600*/  SHF.L.U32 R2, R2, R3.reuse, RZ ;  /* 0x0000000302027219 */ /* 0x080fe400000006ff */
[----:B------:R-:W-:Y:S01]  /*4610*/  SHF.L.U32 R0, R0, R3, RZ ;  /* 0x0000000300007219 */ /* 0x000fe200000006ff */
[----:B------:R-:W-:Y:S02]  /*4620*/  IMAD.SHL.U32 R3, R3, 0x20, RZ ;  /* 0x0000002003037824 */ /* 0x000fe400078e00ff */
[----:B------:R1:W-:Y:S04]  /*4630*/  ATOMS.OR RZ, [UR4+0x14], R2 ;  /* 0x00001402ffff798c */ /* 0x0003e8000b000004 */
[----:B------:R1:W-:Y:S04]  /*4640*/  ATOMS.OR RZ, [UR4+0x18], R0 ;  /* 0x00001800ffff798c */ /* 0x0003e8000b000004 */
[----:B------:R1:W-:Y:S01]  /*4650*/  STS [UR37+0x370], R3 ;  /* 0x00037003ff007988 */ /* 0x0003e20008000825 */
[----:B------:R-:W-:Y:S05]  /*4660*/  BRA `(.L_x_89) ;  /* 0x0000000000107947 */ /* 0x000fea0003800000 */
.L_x_88:
[----:B------:R-:W-:Y:S02]  /*4670*/  MOV R0, 0xffffffff ;  /* 0xffffffff00007802 */ /* 0x000fe40000000f00 */
[----:B------:R-:W-:-:S03]  /*4680*/  MOV R2, 0x46b0 ;  /* 0x000046b000027802 */ /* 0x000fc60000000f00 */
[----:B------:R1:W-:Y:S04]  /*4690*/  STS [UR37+0x370], R0 ;  /* 0x00037000ff007988 */ /* 0x0003e80008000825 */
[----:B-1-3-5:R-:W-:Y:S05]  /*46a0*/  CALL.REL.NOINC `($__internal_1_$__cuda_sm10x_tcgen05_guardrail_trap_phase_invalid_during_alloc) ;  /* 0x0000005000fc7944 */ /* 0x02afea0003c00000 */
.L_x_89:
[----:B------:R-:W-:Y:S05]  /*46b0*/  WARPSYNC.ALL ;  /* 0x0000000000007948 */ /* 0x000fea0003800000 */
[----:B------:R-:W2:Y:S01]  /*46c0*/  S2UR UR9, SR_CgaCtaId ;  /* 0x00000000000979c3 */ /* 0x000ea20000008800 */
[----:B------:R-:W-:Y:S01]  /*46d0*/  UMOV UR4, 0x400 ;  /* 0x0000040000047882 */ /* 0x000fe20000000000 */
[----:B------:R-:W-:-:S06]  /*46e0*/  NOP ;  /* 0x0000000000007918 */ /* 0x000fcc0000000000 */
[----:B------:R-:W-:Y:S06]  /*46f0*/  BAR.ARV 0x6, 0xa0 ;  /* 0x0182800000007b1d */ /* 0x000fec0000002000 */
[----:B------:R-:W4:Y:S01]  /*4700*/  LDCU UR5, c[0x0][0x38c] ;  /* 0x00007180ff0577ac */ /* 0x000f220008000800 */
[----:B------:R-:W-:Y:S01]  /*4710*/  IMAD.MOV.U32 R11, RZ, RZ, 0x1 ;  /* 0x00000001ff0b7424 */ /* 0x000fe200078e00ff */
[----:B------:R-:W-:Y:S01]  /*4720*/  CS2R R8, SRZ ;  /* 0x0000000000087805 */ /* 0x000fe2000001ff00 */
[----:B------:R-:W-:Y:S01]  /*4730*/  IMAD.MOV.U32 R10, RZ, RZ, RZ ;  /* 0x000000ffff0a7224 */ /* 0x000fe200078e00ff */
[----:B------:R-:W-:Y:S01]  /*4740*/  UMOV UR11, URZ ;  /* 0x000000ff000b7c82 */ /* 0x000fe20008000000 */
[----:B------:R-:W-:Y:S01]  /*4750*/  UMOV UR18, URZ ;  /* 0x000000ff00127c82 */ /* 0x000fe20008000000 */
[----:B------:R-:W-:Y:S01]  /*4760*/  UMOV UR20, 0x0 ;  /* 0x0000000000147882 */ /* 0x000fe20000000000 */
[----:B------:R-:W-:Y:S01]  /*4770*/  UMOV UR21, 0x41804a0 ;  /* 0x041804a000157882 */ /* 0x000fe20000000000 */
[----:B--2---:R-:W-:Y:S01]  /*4780*/  ULEA UR9, UR9, UR4, 0x18 ;  /* 0x0000000409097291 */ /* 0x004fe2000f8ec0ff */
[----:B------:R-:W2:Y:S03]  /*4790*/  LDCU UR4, c[0x0][0x38c] ;  /* 0x00007180ff0477ac */ /* 0x000ea60008000800 */
[----:B------:R-:W-:-:S02]  /*47a0*/  UIADD3 UR10, UPT, UPT, UR9, 0x3500, URZ ;  /* 0x00003500090a7890 */ /* 0x000fc4000fffe0ff */
[----:B----4-:R-:W-:-:S03]  /*47b0*/  UISETP.GE.AND UP3, UPT, UR5, 0x1, UPT ;  /* 0x000000010500788c */ /* 0x010fc6000bf66270 */
[----:B-1----:R-:W1:Y:S01]  /*47c0*/  LDS R0, [UR9+0x370] ;  /* 0x00037009ff007984 */ /* 0x002e620008000800 */
[----:B------:R-:W-:-:S04]  /*47d0*/  USHF.R.U32.HI UR10, URZ, 0x4, UR10 ;  /* 0x00000004ff0a7899 */ /* 0x000fc8000801160a */
[----:B------:R-:W-:-:S04]  /*47e0*/  ULOP3.LUT UR10, UR10, 0x3fff, URZ, 0xc0, !UPT ;  /* 0x00003fff0a0a7892 */ /* 0x000fc8000f8ec0ff */
[----:B------:R-:W-:Y:S02]  /*47f0*/  ULOP3.LUT UR10, UR10, 0x10000, URZ, 0xfc, !UPT ;  /* 0x000100000a0a7892 */ /* 0x000fe4000f8efcff */
[----:B--2---:R-:W-:-:S04]  /*4800*/  UIADD3 UR4, UPT, UPT, UR4, 0x1f, URZ ;  /* 0x0000001f04047890 */ /* 0x004fc8000fffe0ff */
[----:B------:R-:W-:-:S04]  /*4810*/  USHF.R.S32.HI UR8, URZ, 0x1f, UR4 ;  /* 0x0000001fff087899 */ /* 0x000fc80008011404 */
[----:B------:R-:W-:Y:S02]  /*4820*/  ULEA.HI UR8, UR8, UR4, URZ, 0x5 ;  /* 0x0000000408087291 */ /* 0x000fe4000f8f28ff */
[----:B------:R-:W-:Y:S02]  /*4830*/  UIADD3 UR4, UPT, UPT, UR9, 0x18500, URZ ;  /* 0x0001850009047890 */ /* 0x000fe4000fffe0ff */
[----:B------:R-:W-:Y:S02]  /*4840*/  USHF.R.S32.HI UR8, URZ, 0x5, UR8 ;  /* 0x00000005ff087899 */ /* 0x000fe40008011408 */
[----:B------:R-:W-:Y:S02]  /*4850*/  USHF.R.U32.HI UR4, URZ, 0x4, UR4 ;  /* 0x00000004ff047899 */ /* 0x000fe40008011604 */
[----:B------:R-:W-:Y:S02]  /*4860*/  UISETP.LT.AND UP0, UPT, UR8, 0x1, UPT ;  /* 0x000000010800788c */ /* 0x000fe4000bf01270 */
[----:B------:R-:W-:-:S02]  /*4870*/  ULOP3.LUT UR4, UR4, 0x3fff, URZ, 0xc0, !UPT ;  /* 0x00003fff04047892 */ /* 0x000fc4000f8ec0ff */
[----:B------:R-:W-:Y:S02]  /*4880*/  USEL UR15, UR8, 0x1, !UP0 ;  /* 0x00000001080f7887 */ /* 0x000fe4000c000000 */
[----:B------:R-:W-:Y:S02]  /*4890*/  ULOP3.LUT UR4, UR4, 0x10000, URZ, 0xfc, !UPT ;  /* 0x0001000004047892 */ /* 0x000fe4000f8efcff */
[----:B------:R-:W-:Y:S01]  /*48a0*/  UIADD3 UR15, UPT, UPT, -UR15, URZ, URZ ;  /* 0x000000ff0f0f7290 */ /* 0x000fe2000fffe1ff */
[----:B-1----:R-:W-:-:S15]  /*48b0*/  R2UR UR12, R0 ;  /* 0x00000000000c72ca */ /* 0x002fde00000e0000 */
.L_x_98:
[----:B------:R-:W-:Y:S02]  /*48c0*/  LEA R0, R10, UR9, 0x3 ;  /* 0x000000090a007c11 */ /* 0x000fe4000f8e18ff */
[----:B------:R-:W-:Y:S02]  /*48d0*/  SHF.L.U32 R5, R9, 0x1f, RZ ;  /* 0x0000001f09057819 */ /* 0x000fe400000006ff */
[----:B------:R-:W-:Y:S01]  /*48e0*/  PLOP3.LUT P0, PT, PT, PT, UP3, 0x80, 0x8 ;  /* 0x000000000008781c */ /* 0x000fe20003f0f038 */
[----:B------:R-:W-:Y:S01]  /*48f0*/  VIADD R3, R0, 0x2d0 ;  /* 0x000002d000037836 */ /* 0x000fe20000000000 */
[----:B-1----:R-:W1:Y:S02]  /*4900*/  SYNCS.PHASECHK.TRANS64.TRYWAIT P1, [R0+URZ+0x2c0], R5 ;  /* 0x0002c005000075a7 */ /* 0x002e6400080211ff */
[----:B-1----:R-:W-:Y:S09]  /*4910*/  @!P1 BRA `(.L_x_92) ;  /* 0x0000004c002c9947 */ /* 0x002ff20003800000 */
.L_x_227:
[----:B------:R-:W-:Y:S01]  /*4920*/  LEA R4, R10, UR9, 0x4 ;  /* 0x000000090a047c11 */ /* 0x000fe2000f8e20ff */
[----:B------:R-:W-:Y:S01]  /*4930*/  @UP3 ULEA UR5, UR18, UR9, 0x3 ;  /* 0x0000000912053291 */ /* 0x000fe2000f8e18ff */
[----:B------:R-:W-:Y:S01]  /*4940*/  PLOP3.LUT P1, PT, PT, PT, PT, 0x80, 0x8 ;  /* 0x000000000008781c */ /* 0x000fe20003f2f070 */
[----:B------:R-:W-:Y:S01]  /*4950*/  ULEA UR14, UR11, UR9, 0x3 ;  /* 0x000000090b0e7291 */ /* 0x000fe2000f8e18ff */
[----:B------:R-:W-:Y:S02]  /*4960*/  PRMT R3, RZ, 0x654, R3 ;  /* 0x00000654ff037816 */ /* 0x000fe40000000003 */
[----:B-1----:R-:W1:Y:S01]  /*4970*/  LDS.128 R4, [R4+0x350] ;  /* 0x0003500004047984 */ /* 0x002e620000000c00 */
[----:B------:R-:W-:Y:S02]  /*4980*/  @P0 SHF.L.U32 R2, R8, 0x1f, RZ ;  /* 0x0000001f08020819 */ /* 0x000fe400000006ff */
[----:B------:R-:W-:Y:S01]  /*4990*/  SHF.L.U32 R0, R11, 0x1f, RZ ;  /* 0x0000001f0b007819 */ /* 0x000fe200000006ff */
[----:B------:R-:W-:Y:S01]  /*49a0*/  @!PT LDS RZ, [RZ] ;  /* 0x00000000fffff984 */ /* 0x000fe20000000800 */
[----:B------:R-:W-:Y:S01]  /*49b0*/  @!PT LDS RZ, [RZ] ;  /* 0x00000000fffff984 */ /* 0x000fe20000000800 */
[----:B------:R-:W-:Y:S01]  /*49c0*/  @!PT LDS RZ, [RZ] ;  /* 0x00000000fffff984 */ /* 0x000fe20000000800 */
[----:B------:R-:W-:Y:S01]  /*49d0*/  @!PT LDS RZ, [RZ] ;  /* 0x00000000fffff984 */ /* 0x000fe20000000800 */
[----:B------:R2:W-:Y:S06]  /*49e0*/  MEMBAR.ALL.CTA ;  /* 0x0000000000007992 */ /* 0x0005ec0000008000 */
[----:B--2---:R-:W2:Y:S02]  /*49f0*/  FENCE.VIEW.ASYNC.S ;  /* 0x00000000000073c6 */ /* 0x004ea40000000000 */
[----:B--2---:R2:W-:Y:S01]  /*4a00*/  SYNCS.ARRIVE.TRANS64.RED.A1T0 RZ, [R3+URZ], RZ ;  /* 0x000000ff03ff79a7 */ /* 0x0045e200081004ff */
[----:B------:R2:W4:Y:S01]  /*4a10*/  @P0 SYNCS.PHASECHK.TRANS64.TRYWAIT P1, [UR5], R2 ;  /* 0x00000002ff0005a7 */ /* 0x0005220008021105 */
[----:B------:R-:W3:Y:S02]  /*4a20*/  SYNCS.PHASECHK.TRANS64.TRYWAIT P0, [UR14+0x300], R0 ;  /* 0x00030000ff0075a7 */ /* 0x000ee4000800110e */
[----:B-1234-:R-:W-:Y:S05]  /*4a30*/  @!P0 BRA `(.L_x_93) ;  /* 0x0000004800f88947 */ /* 0x01efea0003800000 */
.L_x_229:
[----:B------:R-:W-:Y:S01]  /*4a40*/  IADD3 R10, PT, PT, R10, 0x1, RZ ;  /* 0x000000010a0a7810 */ /* 0x000fe20007ffe0ff */
[----:B------:R-:W-:Y:S06]  /*4a50*/  BRA.U !UP3, `(.L_x_94) ;  /* 0x000000010b9c7547 */ /* 0x000fec000b800000 */
[----:B------:R-:W-:Y:S02]  /*4a60*/  ULEA.HI UR13, UR11, UR11, URZ, 0x1 ;  /* 0x0000000b0b0d7291 */ /* 0x000fe4000f8f08ff */
[----:B------:R-:W-:Y:S02]  /*4a70*/  UPLOP3.LUT UP4, UPT, UPT, UPT, UPT, 0x40, 0x4 ;  /* 0x000000000004789c */ /* 0x000fe40003f8e870 */
[----:B------:R-:W-:Y:S02]  /*4a80*/  USHF.R.U32.HI UR5, URZ, 0x1, UR13 ;  /* 0x00000001ff057899 */ /* 0x000fe4000801160d */
[----:B------:R-:W-:Y:S02]  /*4a90*/  ULOP3.LUT UR13, UR13, 0xffe, URZ, 0xc0, !UPT ;  /* 0x00000ffe0d0d7892 */ /* 0x000fe4000f8ec0ff */
[----:B------:R-:W-:Y:S02]  /*4aa0*/  UIMAD UR5, UR5, 0x60, UR12 ;  /* 0x00000060050578a4 */ /* 0x000fe4000f8e020c */
[----:B------:R-:W-:Y:S01]  /*4ab0*/  UIADD3 UR13, UPT, UPT, -UR13, UR11, URZ ;  /* 0x0000000b0d0d7290 */ /* 0x000fe2000fffe1ff */
[----:B------:R-:W-:Y:S01]  /*4ac0*/  UMOV UR17, UR15 ;  /* 0x0000000f00117c82 */ /* 0x000fe20008000000 */
[----:B------:R-:W-:-:S02]  /*4ad0*/  UMOV UR16, UR8 ;  /* 0x0000000800107c82 */ /* 0x000fc40008000000 */
[----:B------:R-:W-:-:S03]  /*4ae0*/  ULEA UR13, UR13, UR5, 0x14 ;  /* 0x000000050d0d7291 */ /* 0x000fc6000f8ea0ff */
[----:B------:R-:W-:-:S09]  /*4af0*/  UMOV UR5, UR18 ;  /* 0x0000001200057c82 */ /* 0x000fd20008000000 */
.L_x_97:
[----:B------:R-:W-:Y:S02]  /*4b00*/  UIADD3 UR17, UPT, UPT, UR17, 0x1, URZ ;  /* 0x0000000111117890 */ /* 0x000fe4000fffe0ff */
[----:B--2---:R-:W-:Y:S02]  /*4b10*/  ULEA UR7, UR5, UR9, 0x3 ;  /* 0x0000000905077291 */ /* 0x004fe4000f8e18ff */
[----:B------:R-:W-:Y:S01]  /*4b20*/  UISETP.NE.AND UP0, UPT, UR17, URZ, UPT ;  /* 0x000000ff1100728c */ /* 0x000fe2000bf05270 */
[----:B---3--:R-:W-:Y:S10]  /*4b30*/  @P1 BRA `(.L_x_95) ;  /* 0x00000000000c1947 */ /* 0x008ff40003800000 */
[----:B-1----:R-:W-:Y:S04]  /*4b40*/  SHF.L.U32 R3, R8, 0x1f, RZ ;  /* 0x0000001f08037819 */ /* 0x002fe800000006ff */
[----:B------:R-:W1:Y:S02]  /*4b50*/  SYNCS.PHASECHK.TRANS64.TRYWAIT P0, [UR7], R3 ;  /* 0x00000003ff0075a7 */ /* 0x000e640008001107 */
[----:B-1----:R-:W-:Y:S05]  /*4b60*/  @!P0 BRA `(.L_x_96) ;  /* 0x0000004800c48947 */ /* 0x002fea0003800000 */
.L_x_95:
[----:B------:R-:W-:Y:S01]  /*4b70*/  UISETP.NE.AND UP1, UPT, UR16, 0x1, UPT ;  /* 0x000000011000788c */ /* 0x000fe2000bf25270 */
[----:B------:R-:W-:Y:S01]  /*4b80*/  PLOP3.LUT P1, PT, PT, PT, PT, 0x80, 0x8 ;  /* 0x000000000008781c */ /* 0x000fe20003f2f070 */
[----:B------:R-:W-:Y:S02]  /*4b90*/  UIADD3 UR18, UPT, UPT, UR5, 0x1, URZ ;  /* 0x0000000105127890 */ /* 0x000fe4000fffe0ff */
[----:B------:R-:W-:Y:S02]  /*4ba0*/  UIMAD UR6, UR5, 0xc0, UR4 ;  /* 0x000000c0050678a4 */ /* 0x000fe4000f8e0204 */
[----:B------:R-:W-:Y:S01]  /*4bb0*/  UISETP.NE.AND UP2, UPT, UR18, 0x2a, UPT ;  /* 0x0000002a1200788c */ /* 0x000fe2000bf45270 */
[----:B------:R-:W-:Y:S01]  /*4bc0*/  PLOP3.LUT P0, PT, PT, PT, UP1, 0x80, 0x8 ;  /* 0x000000000008781c */ /* 0x000fe20003f0f018 */
[----:B------:R-:W-:Y:S02]  /*4bd0*/  UIADD3 UR16, UPT, UPT, UR16, -0x1, URZ ;  /* 0xffffffff10107890 */ /* 0x000fe4000fffe0ff */
[----:B------:R-:W-:Y:S02]  /*4be0*/  USEL UR22, URZ, 0x1, UP2 ;  /* 0x00000001ff167887 */ /* 0x000fe40009000000 */
[----:B------:R-:W-:Y:S01]  /*4bf0*/  USEL UR18, UR18, URZ, UP2 ;  /* 0x000000ff12127287 */ /* 0x000fe20009000000 */
[----:B------:R-:W-:Y:S03]  /*4c00*/  UMOV UR23, 0xc0004010 ;  /* 0xc000401000177882 */ /* 0x000fe60000000000 */
[----:B------:R-:W-:Y:S01]  /*4c10*/  @UP1 ULEA UR19, UR18, UR9, 0x3 ;  /* 0x0000000912131291 */ /* 0x000fe2000f8e18ff */
[----:B------:R-:W-:Y:S01]  /*4c20*/  LOP3.LUT R8, R8, UR22, RZ, 0x3c, !PT ;  /* 0x0000001608087c12 */ /* 0x000fe2000f8e3cff */
[----:B------:R-:W-:Y:S03]  /*4c30*/  ULEA UR22, UR5, UR10, 0x7 ;  /* 0x0000000a05167291 */ /* 0x000fe6000f8e38ff */
[----:B-1----:R-:W-:Y:S01]  /*4c40*/  @P0 SHF.L.U32 R0, R8, 0x1f, RZ ;  /* 0x0000001f08000819 */ /* 0x002fe200000006ff */
[----:B------:R-:W-:Y:S03]  /*4c50*/  UMOV UR5, UR18 ;  /* 0x0000001200057c82 */ /* 0x000fe60008000000 */
[----:B------:R2:W3:Y:S01]  /*4c60*/  @P0 SYNCS.PHASECHK.TRANS64.TRYWAIT P1, [UR19], R0 ;  /* 0x00000000ff0005a7 */ /* 0x0004e20008021113 */
[----:B------:R-:W-:Y:S03]  /*4c70*/  UIADD3 UR19, UPT, UPT, UR7, 0x150, URZ ;  /* 0x0000015007137890 */ /* 0x000fe6000fffe0ff */
[----:B------:R-:W-:Y:S02]  /*4c80*/  UMOV UR7, 0xc0004010 ;  /* 0xc000401000077882 */ /* 0x000fe40000000000 */
[----:B------:R2:W-:Y:S01]  /*4c90*/  UTCIMMA gdesc[UR22], gdesc[UR6], tmem[UR13], tmem[UR20], idesc[UR21], UP4 ;  /* 0x00ff1406160075ea */ /* 0x0005e2000a00010d */
[----:B------:R-:W-:Y:S03]  /*4ca0*/  UPLOP3.LUT UP4, UPT, UPT, UPT, UPT, 0x80, 0x8 ;  /* 0x000000000008789c */ /* 0x000fe60003f8f070 */
[----:B------:R2:W-:Y:S01]  /*4cb0*/  UTCBAR [UR19], URZ ;  /* 0x000000ff130073e9 */ /* 0x0005e200080000ff */
[----:B------:R-:W-:Y:S07]  /*4cc0*/  BRA.U UP0, `(.L_x_97) ;  /* 0xfffffffd008c7547 */ /* 0x000fee000b83ffff */
.L_x_94:
[----:B------:R-:W-:Y:S01]  /*4cd0*/  UIADD3 UR11, UPT, UPT, UR11, 0x1, URZ ;  /* 0x000000010b0b7890 */ /* 0x000fe2000fffe0ff */
[----:B------:R-:W-:Y:S01]  /*4ce0*/  LOP3.LUT P0, RZ, R6, 0x1, RZ, 0xc0, !PT ;  /* 0x0000000106ff7812 */ /* 0x000fe2000780c0ff */
[----:B------:R-:W-:Y:S01]  /*4cf0*/  UIADD3 UR14, UPT, UPT, UR14, 0x2e0, URZ ;  /* 0x000002e00e0e7890 */ /* 0x000fe2000fffe0ff */
[----:B---3--:R-:W-:Y:S01]  /*4d00*/  ISETP.NE.AND P1, PT, R10, 0x2, PT ;  /* 0x000000020a00780c */ /* 0x008fe20003f25270 */
[----:B------:R-:W-:-:S03]  /*4d10*/  UISETP.NE.AND UP0, UPT, UR11, 0x4, UPT ;  /* 0x000000040b00788c */ /* 0x000fc6000bf05270 */
[----:B-12---:R-:W-:Y:S01]  /*4d20*/  SEL R0, RZ, 0x1, P1 ;  /* 0x00000001ff007807 */ /* 0x006fe20000800000 */
[----:B------:R-:W-:Y:S01]  /*4d30*/  USEL UR5, URZ, 0x1, UP0 ;  /* 0x00000001ff057887 */ /* 0x000fe20008000000 */
[----:B------:R-:W-:Y:S01]  /*4d40*/  SEL R10, R10, RZ, P1 ;  /* 0x000000ff0a0a7207 */ /* 0x000fe20000800000 */
[----:B------:R-:W-:Y:S01]  /*4d50*/  USEL UR11, UR11, URZ, UP0 ;  /* 0x000000ff0b0b7287 */ /* 0x000fe20008000000 */
[----:B------:R1:W-:Y:S01]  /*4d60*/  UTCBAR [UR14], URZ ;  /* 0x000000ff0e0073e9 */ /* 0x0003e200080000ff */
[----:B------:R-:W-:Y:S02]  /*4d70*/  LOP3.LUT R9, R9, R0, RZ, 0x3c, !PT ;  /* 0x0000000009097212 */ /* 0x000fe400078e3cff */
[----:B------:R-:W-:Y:S01]  /*4d80*/  LOP3.LUT R11, R11, UR5, RZ, 0x3c, !PT ;  /* 0x000000050b0b7c12 */ /* 0x000fe2000f8e3cff */
[----:B------:R-:W-:Y:S07]  /*4d90*/  @P0 BRA `(.L_x_98) ;  /* 0xfffffff800c80947 */ /* 0x000fee000383ffff */
[----:B------:R-:W2:Y:S01]  /*4da0*/  S2UR UR4, SR_CgaCtaId ;  /* 0x00000000000479c3 */ /* 0x000ea20000008800 */
[----:B------:R-:W-:Y:S01]  /*4db0*/  ELECT P0, URZ, PT ;  /* 0x0000000000ff782f */ /* 0x000fe20003800000 */
[----:B------:R-:W-:Y:S01]  /*4dc0*/  IMAD.MOV.U32 R0, RZ, RZ, 0x1 ;  /* 0x00000001ff007424 */ /* 0x000fe200078e00ff */
[----:B------:R-:W-:Y:S01]  /*4dd0*/  UIADD3 UR9, UPT, UPT, UR9, 0x300, URZ ;  /* 0x0000030009097890 */ /* 0x000fe2000fffe0ff */
[----:B------:R-:W-:Y:S01]  /*4de0*/  SHF.L.U32 R3, R11, 0x1f, RZ ;  /* 0x0000001f0b037819 */ /* 0x000fe200000006ff */
[----:B------:R-:W-:-:S03]  /*4df0*/  UMOV UR5, 0x40 ;  /* 0x0000004000057882 */ /* 0x000fc60000000000 */
[----:B------:R-:W-:Y:S01]  /*4e00*/  UVIRTCOUNT.DEALLOC.SMPOOL 0x80 ;  /* 0x000000800000784c */ /* 0x000fe20000000000 */
[----:B--2---:R-:W-:Y:S02]  /*4e10*/  ULEA UR4, UR4, UR5, 0x18 ;  /* 0x0000000504047291 */ /* 0x004fe4000f8ec0ff */
[----:B------:R-:W-:-:S07]  /*4e20*/  ULEA UR5, UR11, UR9, 0x3 ;  /* 0x000000090b057291 */ /* 0x000fce000f8e18ff */
[----:B------:R2:W-:Y:S02]  /*4e30*/  @P0 STS.U8 [UR4+0x1c], R0 ;  /* 0x00001c00ff000988 */ /* 0x0005e40008000004 */
[----:B------:R-:W3:Y:S02]  /*4e40*/  SYNCS.PHASECHK.TRANS64.TRYWAIT P0, [UR5], R3 ;  /* 0x00000003ff0075a7 */ /* 0x000ee40008001105 */
[----:B--23--:R-:W-:Y:S05]  /*4e50*/  @!P0 BRA `(.L_x_99) ;  /* 0x0000004800208947 */ /* 0x00cfea0003800000 */
.L_x_232:
[----:B------:R-:W-:-:S04]  /*4e60*/  UIADD3 UR6, UPT, UPT, UR11, 0x1, URZ ;  /* 0x000000010b067890 */ /* 0x000fc8000fffe0ff */
[----:B------:R-:W-:-:S04]  /*4e70*/  UISETP.NE.AND UP0, UPT, UR6, 0x4, UPT ;  /* 0x000000040600788c */ /* 0x000fc8000bf05270 */
[----:B------:R-:W-:Y:S02]  /*4e80*/  USEL UR7, URZ, 0x1, UP0 ;  /* 0x00000001ff077887 */ /* 0x000fe40008000000 */
[----:B------:R-:W-:-:S04]  /*4e90*/  USEL UR6, UR6, URZ, UP0 ;  /* 0x000000ff06067287 */ /* 0x000fc80008000000 */
[----:B------:R-:W-:Y:S01]  /*4ea0*/  ULEA UR5, UR6, UR9, 0x3 ;  /* 0x0000000906057291 */ /* 0x000fe2000f8e18ff */
[----:B------:R-:W-:-:S04]  /*4eb0*/  LOP3.LUT R2, R11, UR7, RZ, 0x3c, !PT ;  /* 0x000000070b027c12 */ /* 0x000fc8000f8e3cff */
[----:B--2---:R-:W-:-:S04]  /*4ec0*/  SHF.L.U32 R3, R2, 0x1f, RZ ;  /* 0x0000001f02037819 */ /* 0x004fc800000006ff */
[----:B------:R-:W2:Y:S02]  /*4ed0*/  SYNCS.PHASECHK.TRANS64.TRYWAIT P0, [UR5], R3 ;  /* 0x00000003ff0075a7 */ /* 0x000ea40008001105 */
[----:B--2---:R-:W-:Y:S05]  /*4ee0*/  @!P0 BRA `(.L_x_100) ;  /* 0x0000004800148947 */ /* 0x004fea0003800000 */
.L_x_234:
        /* <DEDUP_REMOVED lines=9> */
.L_x_236:
[----:B------:R-:W-:-:S04]  /*4f80*/  UIADD3 UR6, UPT, UPT, UR6, 0x1, URZ ;  /* 0x0000000106067890 */ /* 0x000fc8000fffe0ff */
[----:B------:R-:W-:-:S04]  /*4f90*/  UISETP.NE.AND UP0, UPT, UR6, 0x4, UPT ;  /* 0x000000040600788c */ /* 0x000fc8000bf05270 */
[----:B------:R-:W-:Y:S02]  /*4fa0*/  USEL UR5, URZ, 0x1, UP0 ;  /* 0x00000001ff057887 */ /* 0x000fe40008000000 */
[----:B------:R-:W-:-:S04]  /*4fb0*/  USEL UR6, UR6, URZ, UP0 ;  /* 0x000000ff06067287 */ /* 0x000fc80008000000 */
[----:B------:R-:W-:Y:S01]  /*4fc0*/  ULEA UR6, UR6, UR9, 0x3 ;  /* 0x0000000906067291 */ /* 0x000fe2000f8e18ff */
[----:B--2---:R-:W-:-:S04]  /*4fd0*/  LOP3.LUT R3, R2, UR5, RZ, 0x3c, !PT ;  /* 0x0000000502037c12 */ /* 0x004fc8000f8e3cff */
[----:B------:R-:W-:-:S04]  /*4fe0*/  SHF.L.U32 R3, R3, 0x1f, RZ ;  /* 0x0000001f03037819 */ /* 0x000fc800000006ff */
[----:B------:R-:W2:Y:S02]  /*4ff0*/  SYNCS.PHASECHK.TRANS64.TRYWAIT P0, [UR6], R3 ;  /* 0x00000003ff0075a7 */ /* 0x000ea40008001106 */
[----:B--2---:R-:W-:Y:S05]  /*5000*/  @!P0 BRA `(.L_x_102) ;  /* 0x0000004400fc8947 */ /* 0x004fea0003800000 */
.L_x_238:
[----:B------:R-:W-:Y:S01]  /*5010*/  NOP ;  /* 0x0000000000007918 */ /* 0x000fe20000000000 */
[----:B--2---:R-:W2:Y:S01]  /*5020*/  LDS R0, [UR4+0x14] ;  /* 0x00001404ff007984 */ /* 0x004ea20008000800 */
[----:B------:R-:W-:Y:S01]  /*5030*/  ULOP3.LUT UR6, UR12, 0xffff, URZ, 0xc0, !UPT ;  /* 0x0000ffff0c067892 */ /* 0x000fe2000f8ec0ff */
[----:B------:R-:W-:Y:S01]  /*5040*/  UMOV UR8, 0xffff ;  /* 0x0000ffff00087882 */ /* 0x000fe20000000000 */
[----:B------:R-:W-:Y:S02]  /*5050*/  UMOV UR5, 0x1 ;  /* 0x0000000100057882 */ /* 0x000fe40000000000 */
[----:B------:R-:W-:-:S04]  /*5060*/  USHF.R.U32.HI UR6, URZ, 0x5, UR6 ;  /* 0x00000005ff067899 */ /* 0x000fc80008011606 */
[----:B------:R-:W-:Y:S02]  /*5070*/  USHF.L.U32 UR8, UR8, UR6, URZ ;  /* 0x0000000608087299 */ /* 0x000fe400080006ff */
[----:B------:R-:W-:-:S04]  /*5080*/  USHF.L.U32 UR5, UR5, UR6, URZ ;  /* 0x0000000605057299 */ /* 0x000fc800080006ff */
[----:B--2---:R-:W-:-:S04]  /*5090*/  LOP3.LUT R0, R0, UR8, RZ, 0xc0, !PT ;  /* 0x0000000800007c12 */ /* 0x004fc8000f8ec0ff */
[----:B------:R-:W-:-:S13]  /*50a0*/  ISETP.NE.AND P0, PT, R0, UR8, PT ;  /* 0x0000000800007c0c */ /* 0x000fda000bf05270 */
[----:B------:R-:W-:Y:S05]  /*50b0*/  @P0 BRA `(.L_x_103) ;  /* 0x0000000000580947 */ /* 0x000fea0003800000 */
[----:B------:R-:W2:Y:S02]  /*50c0*/  LDS R0, [UR4+0x18] ;  /* 0x00001804ff007984 */ /* 0x000ea40008000800 */
[----:B--2---:R-:W-:-:S04]  /*50d0*/  LOP3.LUT R0, R0, UR5, RZ, 0xc0, !PT ;  /* 0x0000000500007c12 */ /* 0x004fc8000f8ec0ff */
[----:B------:R-:W-:-:S13]  /*50e0*/  ISETP.NE.AND P0, PT, R0, UR5, PT ;  /* 0x0000000500007c0c */ /* 0x000fda000bf05270 */
[----:B------:R-:W-:Y:S05]  /*50f0*/  @P0 BRA `(.L_x_104) ;  /* 0x00000000003c0947 */ /* 0x000fea0003800000 */
[----:B------:R-:W2:Y:S01]  /*5100*/  S2R R2, SR_LANEID ;  /* 0x0000000000027919 */ /* 0x000ea20000000000 */
[----:B------:R-:W-:Y:S01]  /*5110*/  ULOP3.LUT UR8, URZ, UR8, URZ, 0x33, !UPT ;  /* 0x00000008ff087292 */ /* 0x000fe2000f8e33ff */
[----:B------:R-:W-:Y:S01]  /*5120*/  LOP3.LUT R4, RZ, UR5, RZ, 0x33, !PT ;  /* 0x00000005ff047c12 */ /* 0x000fe2000f8e33ff */
[----:B------:R-:W-:Y:S02]  /*5130*/  VOTEU.ANY UR7, UPT, PT ;  /* 0x0000000000077886 */ /* 0x000fe400038e0100 */
[----:B------:R-:W-:Y:S01]  /*5140*/  UFLO.U32 UR7, UR7 ;  /* 0x00000007000772bd */ /* 0x000fe200080e0000 */
[----:B------:R-:W3:Y:S01]  /*5150*/  REDUX UR5, R4 ;  /* 0x00000000040573c4 */ /* 0x000ee20000000000 */
[----:B------:R-:W-:-:S06]  /*5160*/  IMAD.U32 R0, RZ, RZ, UR8 ;  /* 0x00000008ff007e24 */ /* 0x000fcc000f8e00ff */
[----:B------:R4:W-:Y:S01]  /*5170*/  UTCATOMSWS.AND URZ, UR8 ;  /* 0x0000000800ff79e3 */ /* 0x0009e20008000000 */
[----:B------:R-:W1:Y:S01]  /*5180*/  REDUX UR6, R0 ;  /* 0x00000000000673c4 */ /* 0x000e620000000000 */
[----:B--2---:R-:W-:Y:S01]  /*5190*/  ISETP.EQ.U32.AND P0, PT, R2, UR7, PT ;  /* 0x0000000702007c0c */ /* 0x004fe2000bf02070 */
[----:B---3--:R-:W-:Y:S01]  /*51a0*/  IMAD.U32 R2, RZ, RZ, UR5 ;  /* 0x00000005ff027e24 */ /* 0x008fe2000f8e00ff */
[----:B-1----:R-:W-:-:S11]  /*51b0*/  MOV R3, UR6 ;  /* 0x0000000600037c02 */ /* 0x002fd60008000f00 */
[----:B------:R4:W-:Y:S04]  /*51c0*/  @P0 ATOMS.AND RZ, [UR4+0x14], R3 ;  /* 0x00001403ffff098c */ /* 0x0009e8000a800004 */
[----:B------:R4:W-:Y:S01]  /*51d0*/  @P0 ATOMS.AND RZ, [UR4+0x18], R2 ;  /* 0x00001802ffff098c */ /* 0x0009e2000a800004 */
[----:B------:R-:W-:Y:S05]  /*51e0*/  BRA `(.L_x_105) ;  /* 0x0000000000147947 */ /* 0x000fea0003800000 */
.L_x_104:
[----:B------:R-:W-:Y:S02]  /*51f0*/  MOV R2, 0x5210 ;  /* 0x0000521000027802 */ /* 0x000fe40000000f00 */
[----:B-1---5:R-:W-:Y:S05]  /*5200*/  CALL.REL.NOINC `($__internal_0_$__cuda_sm10x_tcgen05_guardrail_trap_col_being_dealloced_not_returned_by_alloc) ;  /* 0x0000004800187944 */ /* 0x022fea0003c00000 */
[----:B------:R-:W-:Y:S05]  /*5210*/  BRA `(.L_x_105) ;  /* 0x0000000000087947 */ /* 0x000fea0003800000 */
.L_x_103:
[----:B------:R-:W-:Y:S02]  /*5220*/  MOV R2, 0x5240 ;  /* 0x0000524000027802 */ /* 0x000fe40000000f00 */
[----:B-1---5:R-:W-:Y:S05]  /*5230*/  CALL.REL.NOINC `($__internal_2_$__cuda_sm10x_tcgen05_guardrail_trap_unallocated_columns_being_dealloced) ;  /* 0x0000004800247944 */ /* 0x022fea0003c00000 */
.L_x_105:
[----:B------:R-:W-:Y:S01]  /*5240*/  NOP ;  /* 0x0000000000007918 */ /* 0x000fe20000000000 */
[----:B----4-:R-:W-:Y:S05]  /*5250*/  EXIT ;  /* 0x000000000000794d */ /* 0x010fea0003800000 */
.L_x_87:
[----:B------:R-:W-:-:S09]  /*5260*/  UISETP.NE.OR UP2, UPT, UR8, 0x3, !UP2 ;  /* 0x000000030800788c */ /* 0x000fd2000d745670 */
[----:B------:R-:W-:Y:S05]  /*5270*/  BRA.U UP2, `(.L_x_106) ;  /* 0x0000000902fc7547 */ /* 0x000fea000b800000 */
[----:B------:R-:W1:Y:S01]  /*5280*/  LDC R0, c[0x0][0xb30] ;  /* 0x0002cc00ff007b82 */ /* 0x000e620000000800 */
[----:B------:R-:W2:Y:S01]  /*5290*/  LDCU.64 UR8, c[0x0][0x888] ;  /* 0x00011100ff0877ac */ /* 0x000ea20008000a00 */
[----:B------:R-:W-:Y:S01]  /*52a0*/  IMAD.MOV.U32 R30, RZ, RZ, 0x1 ;  /* 0x00000001ff1e7424 */ /* 0x000fe200078e00ff */
[----:B------:R-:W-:Y:S01]  /*52b0*/  CS2R R28, SRZ ;  /* 0x00000000001c7805 */ /* 0x000fe2000001ff00 */
[----:B------:R-:W-:Y:S01]  /*52c0*/  IMAD.MOV.U32 R25, RZ, RZ, 0x1800 ;  /* 0x00001800ff197424 */ /* 0x000fe200078e00ff */
[----:B------:R-:W4:Y:S03]  /*52d0*/  LDCU.64 UR4, c[0x0][0x890] ;  /* 0x00011200ff0477ac */ /* 0x000f260008000a00 */
[----:B------:R-:W3:Y:S01]  /*52e0*/  LDC R19, c[0x0][0x370] ;  /* 0x0000dc00ff137b82 */ /* 0x000ee20000000800 */
[----:B------:R-:W-:Y:S01]  /*52f0*/  UMOV UR7, 0x400 ;  /* 0x0000040000077882 */ /* 0x000fe20000000000 */
[----:B------:R-:W-:-:S02]  /*5300*/  UPLOP3.LUT UP1, UPT, UPT, UPT, UPT, 0x40, 0x4 ;  /* 0x000000000004789c */ /* 0x000fc40003f2e870 */
[----:B------:R-:W-:-:S04]  /*5310*/  ULEA UR7, UR37, UR7, 0x18 ;  /* 0x0000000725077291 */ /* 0x000fc8000f8ec0ff */
[----:B------:R-:W3:Y:S01]  /*5320*/  LDC R2, c[0x0][0xb0c] ;  /* 0x0002c300ff027b82 */ /* 0x000ee20000000800 */
[----:B--2---:R-:W-:Y:S02]  /*5330*/  UISETP.NE.U32.AND UP4, UPT, UR8, URZ, UPT ;  /* 0x000000ff0800728c */ /* 0x004fe4000bf85070 */
[----:B------:R-:W-:Y:S02]  /*5340*/  UIADD3 UR8, UPT, UPT, UR7, 0x2a0, URZ ;  /* 0x000002a007087890 */ /* 0x000fe4000fffe0ff */
[----:B----4-:R-:W-:-:S03]  /*5350*/  UISETP.NE.U32.AND UP5, UPT, UR4, URZ, UPT ;  /* 0x000000ff0400728c */ /* 0x010fc6000bfa5070 */
[----:B------:R-:W2:Y:S01]  /*5360*/  LDC R18, c[0x0][0xb20] ;  /* 0x0002c800ff127b82 */ /* 0x000ea20000000800 */
[----:B-1----:R-:W-:Y:S01]  /*5370*/  ISETP.NE.AND P1, PT, R0, 0x1, PT ;  /* 0x000000010000780c */ /* 0x002fe20003f25270 */
[----:B------:R-:W-:Y:S02]  /*5380*/  UISETP.NE.AND.EX UP4, UPT, UR9, URZ, UPT, UP4 ;  /* 0x000000ff0900728c */ /* 0x000fe4000bf85340 */
[----:B------:R-:W-:Y:S02]  /*5390*/  UPRMT UR37, UR37, 0x654, UR8 ;  /* 0x0000065425257896 */ /* 0x000fe40008000008 */
[----:B------:R-:W-:Y:S02]  /*53a0*/  UISETP.NE.AND.EX UP5, UPT, UR5, URZ, UPT, UP5 ;  /* 0x000000ff0500728c */ /* 0x000fe4000bfa5350 */
[----:B------:R-:W1:Y:S08]  /*53b0*/  LDC.64 R32, c[0x0][0x348] ;  /* 0x0000d200ff207b82 */ /* 0x000e700000000a00 */
[----:B------:R-:W4:Y:S08]  /*53c0*/  LDC.64 R16, c[0x0][0xb10] ;  /* 0x0002c400ff107b82 */ /* 0x000f300000000a00 */
[----:B------:R-:W1:Y:S08]  /*53d0*/  LDC.64 R6, c[0x0][0xb18] ;  /* 0x0002c600ff067b82 */ /* 0x000e700000000a00 */
[----:B------:R-:W1:Y:S08]  /*53e0*/  LDC.64 R4, c[0x0][0xb28] ;  /* 0x0002ca00ff047b82 */ /* 0x000e700000000a00 */
[----:B--23--:R-:W1:Y:S02]  /*53f0*/  LDC R24, c[0x0][0x374] ;  /* 0x0000dd00ff187b82 */ /* 0x00ce640000000800 */
.L_x_114:
[C---:B------:R-:W-:Y:S02]  /*5400*/  LEA R0, R29.reuse, UR7, 0x3 ;  /* 0x000000071d007c11 */ /* 0x040fe4000f8e18ff */
[----:B------:R-:W-:Y:S02]  /*5410*/  SHF.L.U32 R3, R28, 0x1f, RZ ;  /* 0x0000001f1c037819 */ /* 0x000fe400000006ff */
[----:B------:R-:W-:Y:S02]  /*5420*/  LEA R20, R29, UR7, 0x4 ;  /* 0x000000071d147c11 */ /* 0x000fe4000f8e20ff */
[----:B--2---:R-:W2:Y:S02]  /*5430*/  SYNCS.PHASECHK.TRANS64.TRYWAIT P0, [R0+URZ+0x2c0], R3 ;  /* 0x0002c003000075a7 */ /* 0x004ea400080011ff */
[----:B--2---:R-:W-:Y:S05]  /*5440*/  @!P0 BRA `(.L_x_107) ;  /* 0x0000004400048947 */ /* 0x004fea0003800000 */
.L_x_239:
[----:B------:R-:W-:Y:S01]  /*5450*/  ISETP.GE.AND P0, PT, R60, 0x1, PT ;  /* 0x000000013c00780c */ /* 0x000fe20003f06270 */
[----:B------:R-:W3:Y:S01]  /*5460*/  LDS.128 R20, [R20+0x350] ;  /* 0x0003500014147984 */ /* 0x000ee20000000c00 */
[----:B------:R-:W-:Y:S01]  /*5470*/  ISETP.NE.U32.AND P4, PT, RZ, UR4, PT ;  /* 0x00000004ff007c0c */ /* 0x000fe2000bf85070 */
[----:B--2---:R-:W-:Y:S01]  /*5480*/  VIADD R0, R0, 0x2d0 ;  /* 0x000002d000007836 */ /* 0x004fe20000000000 */
[----:B------:R-:W-:Y:S02]  /*5490*/  SHF.L.U32 R26, R30, 0x1f, RZ ;  /* 0x0000001f1e1a7819 */ /* 0x000fe400000006ff */
[----:B------:R-:W-:Y:S02]  /*54a0*/  ISETP.NE.AND.EX P4, PT, RZ, UR5, PT, P4 ;  /* 0x00000005ff007c0c */ /* 0x000fe4000bf85340 */
[----:B------:R-:W-:Y:S01]  /*54b0*/  PRMT R0, RZ, 0x654, R0 ;  /* 0x00000654ff007816 */ /* 0x000fe20000000000 */
[----:B------:R-:W-:Y:S01]  /*54c0*/  @!PT LDS RZ, [RZ] ;  /* 0x00000000fffff984 */ /* 0x000fe20000000800 */
[----:B------:R-:W-:Y:S01]  /*54d0*/  @!PT LDS RZ, [RZ] ;  /* 0x00000000fffff984 */ /* 0x000fe20000000800 */
[----:B------:R-:W-:Y:S01]  /*54e0*/  @!PT LDS RZ, [RZ] ;  /* 0x00000000fffff984 */ /* 0x000fe20000000800 */
[----:B------:R-:W-:Y:S01]  /*54f0*/  @!PT LDS RZ, [RZ] ;  /* 0x00000000fffff984 */ /* 0x000fe20000000800 */
[----:B------:R2:W-:Y:S06]  /*5500*/  MEMBAR.ALL.CTA ;  /* 0x0000000000007992 */ /* 0x0005ec0000008000 */
[----:B--2---:R-:W2:Y:S02]  /*5510*/  FENCE.VIEW.ASYNC.S ;  /* 0x00000000000073c6 */ /* 0x004ea40000000000 */
[----:B--2---:R2:W-:Y:S01]  /*5520*/  SYNCS.ARRIVE.TRANS64.RED.A1T0 RZ, [R0+URZ], RZ ;  /* 0x000000ff00ff79a7 */ /* 0x0045e200081004ff */
[----:B---3--:R-:W-:Y:S11]  /*5530*/  LOP3.LUT P3, RZ, R22, 0x1, RZ, 0xc0, !PT ;  /* 0x0000000116ff7812 */ /* 0x008ff6000786c0ff */
[----:B------:R-:W-:Y:S02]  /*5540*/  @!UPT UIADD3 URZ, UPT, UPT, URZ, URZ, URZ ;  /* 0x000000fffffff290 */ /* 0x000fe4000fffe0ff */
[----:B------:R-:W-:Y:S02]  /*5550*/  @P3 MOV R13, R20 ;  /* 0x00000014000d3202 */ /* 0x000fe40000000f00 */
[----:B------:R-:W-:Y:S01]  /*5560*/  @P3 LOP3.LUT R8, R21, 0xffff, RZ, 0xc0, !PT ;  /* 0x0000ffff15083812 */ /* 0x000fe200078ec0ff */
[----:B--2---:R-:W-:Y:S06]  /*5570*/  @!P0 BRA `(.L_x_108) ;  /* 0x0000000000a48947 */ /* 0x004fec0003800000 */
[----:B-1----:R-:W-:Y:S01]  /*5580*/  IMAD.HI.U32 R31, R24, R7, RZ ;  /* 0x00000007181f7227 */ /* 0x002fe200078e00ff */
[----:B------:R-:W-:Y:S02]  /*5590*/  ISETP.NE.AND P0, PT, R6, 0x1, PT ;  /* 0x000000010600780c */ /* 0x000fe40003f05270 */
[----:B------:R-:W-:Y:S01]  /*55a0*/  ISETP.NE.AND P2, PT, R60, 0x1, PT ;  /* 0x000000013c00780c */ /* 0x000fe20003f45270 */
[----:B----4-:R-:W-:Y:S01]  /*55b0*/  IMAD.HI.U32 R34, R19, R16, RZ ;  /* 0x0000001013227227 */ /* 0x010fe200078e00ff */
[----:B------:R-:W-:Y:S02]  /*55c0*/  SHF.R.U32.HI R31, RZ, R18, R31 ;  /* 0x00000012ff1f7219 */ /* 0x000fe4000001161f */
[----:B------:R-:W-:Y:S01]  /*55d0*/  ISETP.NE.AND P5, PT, R2, 0x1, PT ;  /* 0x000000010200780c */ /* 0x000fe20003fa5270 */
[----:B------:R-:W-:Y:S01]  /*55e0*/  IMAD.HI.U32 R36, R13, R16, RZ ;  /* 0x000000100d247227 */ /* 0x000fe200078e00ff */
[----:B------:R-:W-:Y:S02]  /*55f0*/  SHF.R.U32.HI R34, RZ, R17, R34 ;  /* 0x00000011ff227219 */ /* 0x000fe40000011622 */
[----:B------:R-:W-:Y:S01]  /*5600*/  SEL R3, R24, R31, !P0 ;  /* 0x0000001f18037207 */ /* 0x000fe20004000000 */
[C---:B------:R-:W-:Y:S01]  /*5610*/  IMAD.HI.U32 R31, R8.reuse, R7, RZ ;  /* 0x00000007081f7227 */ /* 0x040fe200078e00ff */
[----:B------:R-:W-:Y:S02]  /*5620*/  SEL R11, R19, R34, !P5 ;  /* 0x00000022130b7207 */ /* 0x000fe40006800000 */
[----:B------:R-:W-:Y:S01]  /*5630*/  SHF.R.U32.HI R36, RZ, R17, R36 ;  /* 0x00000011ff247219 */ /* 0x000fe20000011624 */
[----:B------:R-:W-:Y:S01]  /*5640*/  IMAD.HI.U32 R38, R3, R4, RZ ;  /* 0x0000000403267227 */ /* 0x000fe200078e00ff */
[----:B------:R-:W-:Y:S03]  /*5650*/  SHF.R.U32.HI R31, RZ, R18, R31 ;  /* 0x00000012ff1f7219 */ /* 0x000fe6000001161f */
[----:B------:R-:W-:Y:S01]  /*5660*/  IMAD.HI.U32 R34, R11, R4, RZ ;  /* 0x000000040b227227 */ /* 0x000fe200078e00ff */
[----:B------:R-:W-:Y:S02]  /*5670*/  @P2 SHF.R.U32.HI R3, RZ, R5, R38 ;  /* 0x00000005ff032219 */ /* 0x000fe40000011626 */
[----:B------:R-:W-:Y:S02]  /*5680*/  SEL R9, R8, R31, !P0 ;  /* 0x0000001f08097207 */ /* 0x000fe40004000000 */
[----:B------:R-:W-:Y:S01]  /*5690*/  @P2 SHF.R.U32.HI R11, RZ, R5, R34 ;  /* 0x00000005ff0b2219 */ /* 0x000fe20000011622 */
[C---:B------:R-:W-:Y:S01]  /*56a0*/  IMAD R10, R60.reuse, R3, RZ ;  /* 0x000000033c0a7224 */ /* 0x040fe200078e02ff */
[----:B------:R-:W-:Y:S01]  /*56b0*/  SEL R3, R13, R36, !P5 ;  /* 0x000000240d037207 */ /* 0x000fe20006800000 */
[C---:B------:R-:W-:Y:S03]  /*56c0*/  IMAD.HI.U32 R14, R9.reuse, R4, RZ ;  /* 0x00000004090e7227 */ /* 0x040fe600078e00ff */
[----:B------:R-:W-:Y:S01]  /*56d0*/  ISETP.GE.AND P0, PT, R9, R10, PT ;  /* 0x0000000a0900720c */ /* 0x000fe20003f06270 */
[C---:B------:R-:W-:Y:S01]  /*56e0*/  IMAD R12, R60.reuse, R11, RZ ;  /* 0x0000000b3c0c7224 */ /* 0x040fe200078e02ff */
[-C--:B------:R-:W-:Y:S04]  /*56f0*/  SHF.R.U32.HI R14, RZ, R5.reuse, R14 ;  /* 0x00000005ff0e7219 */ /* 0x080fe8000001160e */
[----:B------:R-:W-:Y:S02]  /*5700*/  ISETP.GE.OR P0, PT, R3, R12, P0 ;  /* 0x0000000c0300720c */ /* 0x000fe40000706670 */
[----:B------:R-:W-:Y:S05]  /*5710*/  SEL R15, R9, R14, !P2 ;  /* 0x0000000e090f7207 */ /* 0x000fea0005000000 */
[----:B------:R-:W-:Y:S04]  /*5720*/  IMAD.MOV R14, RZ, RZ, -R15 ;  /* 0x000000ffff0e7224 */ /* 0x000fe800078e0a0f */
[----:B------:R-:W-:Y:S02]  /*5730*/  IMAD R14, R60, R14, R9 ;  /* 0x0000000e3c0e7224 */ /* 0x000fe400078e0209 */
[C---:B------:R-:W-:Y:S05]  /*5740*/  @!P0 IMAD.HI.U32 R10, R3.reuse, R4, RZ ;  /* 0x00000004030a8227 */ /* 0x040fea00078e00ff */
[----:B------:R-:W-:Y:S04]  /*5750*/  @!P0 SHF.R.U32.HI R10, RZ, R5, R10 ;  /* 0x00000005ff0a8219 */ /* 0x000fe8000001160a */
[----:B------:R-:W-:Y:S01]  /*5760*/  @!P0 SEL R0, R3, R10, !P2 ;  /* 0x0000000a03008207 */ /* 0x000fe20005000000 */
[----:B------:R-:W-:Y:S03]  /*5770*/  IMAD.MOV R10, RZ, RZ, -R3 ;  /* 0x000000ffff0a7224 */ /* 0x000fe600078e0a03 */
[----:B------:R-:W-:Y:S01]  /*5780*/  @!P0 IADD3 R15, PT, PT, R15, -R0, RZ ;  /* 0x800000000f0f8210 */ /* 0x000fe20007ffe0ff */
[----:B------:R-:W-:Y:S01]  /*5790*/  @!P0 IMAD R0, R11, R14, R0 ;  /* 0x0000000e0b008224 */ /* 0x000fe200078e0200 */
[----:B------:R-:W-:Y:S01]  /*57a0*/  IADD3 R11, PT, PT, -R9, RZ, RZ ;  /* 0x000000ff090b7210 */ /* 0x000fe20007ffe1ff */
[----:B------:R-:W-:Y:S02]  /*57b0*/  IMAD R13, R2, R10, R13 ;  /* 0x0000000a020d7224 */ /* 0x000fe400078e020d */
[----:B------:R-:W-:Y:S02]  /*57c0*/  @!P0 IMAD R9, R15, R60, R3 ;  /* 0x0000003c0f098224 */ /* 0x000fe400078e0203 */
[----:B------:R-:W-:Y:S02]  /*57d0*/  @!P0 IMAD.MOV.U32 R3, RZ, RZ, R0 ;  /* 0x000000ffff038224 */ /* 0x000fe400078e0000 */
[----:B------:R-:W-:Y:S02]  /*57e0*/  IMAD R8, R6, R11, R8 ;  /* 0x0000000b06087224 */ /* 0x000fe400078e0208 */
[----:B------:R-:W-:Y:S02]  /*57f0*/  IMAD R13, R3, R2, R13 ;  /* 0x00000002030d7224 */ /* 0x000fe400078e020d */
[----:B------:R-:W-:Y:S02]  /*5800*/  IMAD R8, R9, R6, R8 ;  /* 0x0000000609087224 */ /* 0x000fe400078e0208 */
.L_x_108:
[----:B------:R-:W-:Y:S05]  /*5810*/  BRA.U UP1, `(.L_x_109) ;  /* 0x0000000101107547 */ /* 0x000fea000b800000 */
[----:B------:R-:W-:Y:S04]  /*5820*/  MOV R0, UR6 ;  /* 0x0000000600007c02 */ /* 0x000fe80008000f00 */
[----:B------:R-:W-:Y:S04]  /*5830*/  SHF.L.U32 R3, R0, 0x1f, RZ ;  /* 0x0000001f00037819 */ /* 0x000fe800000006ff */
[----:B------:R-:W2:Y:S02]  /*5840*/  SYNCS.PHASECHK.TRANS64.TRYWAIT P0, [UR7+0x2b8], R3 ;  /* 0x0002b803ff0075a7 */ /* 0x000ea40008001107 */
[----:B--2---:R-:W-:Y:S05]  /*5850*/  @!P0 BRA `(.L_x_110) ;  /* 0x0000004000148947 */ /* 0x004fea0003800000 */
.L_x_109:
[----:B------:R-:W-:Y:S05]  /*5860*/  BRA.U !UP5, `(.L_x_111) ;  /* 0x000000010d347547 */ /* 0x000fea000b800000 */
[----:B------:R-:W-:Y:S01]  /*5870*/  UPLOP3.LUT UP0, UPT, UPT, UPT, UP4, 0x80, 0x8 ;  /* 0x000000000008789c */ /* 0x000fe20003f0f040 */
[----:B--2---:R-:W-:Y:S02]  /*5880*/  HFMA2 R0, -RZ, RZ, 0, 5.9604644775390625e-08 ;  /* 0x00000001ff007431 */ /* 0x004fe400000001ff */
[----:B------:R-:W-:Y:S03]  /*5890*/  IMAD.MOV.U32 R140, RZ, RZ, 0x1 ;  /* 0x00000001ff8c7424 */ /* 0x000fe600078e00ff */
[----:B------:R-:W-:Y:S05]  /*58a0*/  PLOP3.LUT P0, PT, PT, PT, UP0, 0x80, 0x8 ;  /* 0x000000000008781c */ /* 0x000fea0003f0f008 */
[----:B------:R-:W2:Y:S01]  /*58b0*/  @UP0 LDCU.64 UR10, c[0x0][0x888] ;  /* 0x00011100ff0a07ac */ /* 0x000ea20008000a00 */
[----:B------:R-:W-:Y:S07]  /*58c0*/  @UP0 UIMAD UR8, UR36, UR4, URZ ;  /* 0x00000004240802a4 */ /* 0x000fee000f8e02ff */
[----:B------:R-:W-:Y:S01]  /*58d0*/  @!P0 PRMT R140, R0, 0x7610, R140 ;  /* 0x00007610008c8816 */ /* 0x000fe2000000008c */
[----:B--2---:R-:W-:Y:S03]  /*58e0*/  @UP0 UIMAD.WIDE UR10, UR8, 0x4, UR10 ;  /* 0x00000004080a08a5 */ /* 0x004fe6000f8e020a */
[----:B------:R-:W2:Y:S03]  /*58f0*/  @!UP0 LDCU UR8, c[0x0][0x880] ;  /* 0x00011000ff0887ac */ /* 0x000ea60008000800 */
[----:B------:R-:W-:Y:S01]  /*5900*/  IMAD.U32 R10, RZ, RZ, UR10 ;  /* 0x0000000aff0a7e24 */ /* 0x000fe2000f8e00ff */
[----:B------:R-:W-:Y:S05]  /*5910*/  MOV R11, UR11 ;  /* 0x0000000b000b7c02 */ /* 0x000fea0008000f00 */
[----:B-----5:R3:W5:Y:S02]  /*5920*/  @P0 LDG.E R68, desc[UR40][R10.64] ;  /* 0x000000280a440981 */ /* 0x020764000c1e1900 */
[----:B--23--:R-:W-:Y:S07]  /*5930*/  @!P0 IMAD.U32 R68, RZ, RZ, UR8 ;  /* 0x00000008ff448e24 */ /* 0x00cfee000f8e00ff */
.L_x_111:
[----:B-----5:R-:W-:Y:S01]  /*5940*/  @!P4 ISETP.EQ.AND P5, PT, R68, RZ, PT ;  /* 0x000000ff4400c20c */ /* 0x020fe20003fa2270 */
[----:B------:R-:W-:Y:S01]  /*5950*/  @!UPT UIADD3 URZ, UPT, UPT, URZ, URZ, URZ ;  /* 0x000000fffffff290 */ /* 0x000fe2000fffe0ff */
[----:B------:R-:W-:Y:S11]  /*5960*/  @!P4 BRA `(.L_x_112) ;  /* 0x000000000014c947 */ /* 0x000ff60003800000 */
[----:B------:R-:W-:Y:S02]  /*5970*/  LOP3.LUT P0, RZ, R140, 0xff, RZ, 0xc0, !PT ;  /* 0x000000ff8cff7812 */ /* 0x000fe4000780c0ff */
[----:B------:R-:W-:Y:S04]  /*5980*/  PLOP3.LUT P5, PT, PT, PT, UP0, 0x80, 0x8 ;  /* 0x000000000008781c */ /* 0x000fe80003faf008 */
[----:B------:R-:W-:Y:S07]  /*5990*/  PLOP3.LUT P5, PT, P5, PT, PT, 0x8, 0x80 ;  /* 0x000000000080781c */ /* 0x000fee0002fae170 */
[----:B------:R-:W-:Y:S11]  /*59a0*/  @P0 ISETP.EQ.AND P5, PT, R68, RZ, PT ;  /* 0x000000ff4400020c */ /* 0x000ff60003fa2270 */
[----:B------:R-:W-:Y:S02]  /*59b0*/  @!UPT UIADD3 URZ, UPT, UPT, URZ, URZ, URZ ;  /* 0x000000fffffff290 */ /* 0x000fe4000fffe0ff */
.L_x_112:
[----:B------:R-:W3:Y:S01]  /*59c0*/  SYNCS.PHASECHK.TRANS64.TRYWAIT P4, [UR7+0x2a8], R26 ;  /* 0x0002a81aff0075a7 */ /* 0x000ee20008081107 */
[----:B------:R-:W-:Y:S01]  /*59d0*/  @P3 SHF.R.U32.HI R27, RZ, 0x10, R21 ;  /* 0x00000010ff1b3819 */ /* 0x000fe20000011615 */
[----:B------:R-:W-:Y:S01]  /*59e0*/  VIADD R29, R29, 0x1 ;  /* 0x000000011d1d7836 */ /* 0x000fe20000000000 */
[----:B------:R-:W5:Y:S08]  /*59f0*/  LDC.64 R14, c[0x0][0xb10] ;  /* 0x0002c400ff0e7b82 */ /* 0x000f700000000a00 */
[----:B------:R-:W1:Y:S08]  /*5a00*/  LDC.64 R10, c[0x0][0xb18] ;  /* 0x0002c600ff0a7b82 */ /* 0x000e700000000a00 */
[----:B--2---:R-:W2:Y:S08]  /*5a10*/  @!P1 LDC R0, c[0x0][0xb20] ;  /* 0x0002c800ff009b82 */ /* 0x004eb00000000800 */
[----:B------:R-:W4:Y:S01]  /*5a20*/  @!P1 LDC R3, c[0x0][0xb0c] ;  /* 0x0002c300ff039b82 */ /* 0x000f220000000800 */
[----:B-----5:R-:W-:Y:S05]  /*5a30*/  @!P1 IMAD.HI.U32 R14, R13, R14, RZ ;  /* 0x0000000e0d0e9227 */ /* 0x020fea00078e00ff */
[----:B------:R-:W-:Y:S01]  /*5a40*/  @!P1 SHF.R.U32.HI R14, RZ, R15, R14 ;  /* 0x0000000fff0e9219 */ /* 0x000fe2000001160e */
[----:B-1----:R-:W-:Y:S01]  /*5a50*/  @!P1 IMAD.HI.U32 R11, R8, R11, RZ ;  /* 0x0000000b080b9227 */ /* 0x002fe200078e00ff */
[----:B------:R-:W-:Y:S04]  /*5a60*/  @!P1 ISETP.NE.AND P0, PT, R10, 0x1, PT ;  /* 0x000000010a00980c */ /* 0x000fe80003f05270 */
[----:B--2---:R-:W-:Y:S02]  /*5a70*/  @!P1 SHF.R.U32.HI R9, RZ, R0, R11 ;  /* 0x00000000ff099219 */ /* 0x004fe4000001160b */
[----:B----4-:R-:W-:Y:S02]  /*5a80*/  @!P1 ISETP.NE.AND P2, PT, R3, 0x1, PT ;  /* 0x000000010300980c */ /* 0x010fe40003f45270 */
[----:B------:R-:W-:Y:S02]  /*5a90*/  @!P1 SEL R9, R8, R9, !P0 ;  /* 0x0000000908099207 */ /* 0x000fe40004000000 */
[----:B------:R-:W-:Y:S02]  /*5aa0*/  ELECT P0, URZ, PT ;  /* 0x0000000000ff782f */ /* 0x000fe40003800000 */
[----:B------:R-:W-:Y:S05]  /*5ab0*/  @!P1 SEL R14, R13, R14, !P2 ;  /* 0x0000000e0d0e9207 */ /* 0x000fea0005000000 */
[----:B------:R-:W-:Y:S02]  /*5ac0*/  @!P1 IMAD.IADD R0, R9, 0x1, -R14 ;  /* 0x0000000109009824 */ /* 0x000fe400078e0a0e */
[----:B------:R-:W-:Y:S02]  /*5ad0*/  @!P1 IMAD.IADD R9, R14, 0x1, -R9 ;  /* 0x000000010e099824 */ /* 0x000fe400078e0a09 */
[----:B------:R-:W-:Y:S02]  /*5ae0*/  @!P1 IMAD R13, R0, R3, R13 ;  /* 0x00000003000d9224 */ /* 0x000fe400078e020d */
[----:B------:R-:W-:Y:S01]  /*5af0*/  @!P1 IMAD R8, R9, R10, R8 ;  /* 0x0000000a09089224 */ /* 0x000fe200078e0208 */
[----:B---3--:R-:W-:Y:S06]  /*5b00*/  @!P4 BRA `(.L_x_113) ;  /* 0x0000003c0080c947 */ /* 0x008fec0003800000 */
.L_x_242:
[----:B------:R-:W-:Y:S01]  /*5b10*/  PLOP3.LUT P5, PT, P5, P0, PT, 0xf2, 0x2f ;  /* 0x00000000002f781c */ /* 0x000fe20002fa1e72 */
[----:B------:R-:W-:Y:S01]  /*5b20*/  UMOV UR14, 0x0 ;  /* 0x00000000000e7882 */ /* 0x000fe20000000000 */
[----:B------:R-:W-:Y:S01]  /*5b30*/  UMOV UR15, 0x10000000 ;  /* 0x10000000000f7882 */ /* 0x000fe20000000000 */
[----:B------:R-:W-:Y:S01]  /*5b40*/  LOP3.LUT R30, R30, 0x1, RZ, 0x3c, !PT ;  /* 0x000000011e1e7812 */ /* 0x000fe200078e3cff */
[----:B------:R-:W-:Y:S01]  /*5b50*/  UMOV UR28, UR36 ;  /* 0x00000024001c7c82 */ /* 0x000fe20008000000 */
[----:B------:R-:W-:Y:S01]  /*5b60*/  UMOV UR20, UR36 ;  /* 0x0000002400147c82 */ /* 0x000fe20008000000 */
[----:B------:R-:W-:Y:S01]  /*5b70*/  UMOV UR12, UR36 ;  /* 0x00000024000c7c82 */ /* 0x000fe20008000000 */
[----:B------:R-:W-:Y:S06]  /*5b80*/  @P3 R2UR UR36, R27 ;  /* 0x000000001b2432ca */ /* 0x000fec00000e0000 */
[----:B-1----:R-:W-:Y:S01]  /*5b90*/  @!P5 IADD3 R3, P0, PT, R32, 0x580, RZ ;  /* 0x000005802003d810 */ /* 0x002fe20007f1e0ff */
[----:B------:R-:W-:Y:S01]  /*5ba0*/  @!P5 IMAD R137, R137, 0x60, RZ ;  /* 0x000000608989d824 */ /* 0x000fe200078e02ff */
[----:B------:R-:W-:Y:S01]  /*5bb0*/  VOTEU.ALL UP1, P5 ;  /* 0x0000000000ff7886 */ /* 0x000fe20002820000 */
[----:B------:R-:W-:Y:S01]  /*5bc0*/  @!P5 IMAD.SHL.U32 R139, R139, 0x40, RZ ;  /* 0x000000408b8bd824 */ /* 0x000fe200078e00ff */
[----:B------:R-:W-:Y:S01]  /*5bd0*/  @!P5 R2UR UR9, R3 ;  /* 0x000000000309d2ca */ /* 0x000fe200000e0000 */
[----:B------:R-:W-:Y:S01]  /*5be0*/  @!P5 IMAD.X R0, RZ, RZ, R33, P0 ;  /* 0x000000ffff00d224 */ /* 0x000fe200000e0621 */
[----:B------:R-:W-:Y:S01]  /*5bf0*/  @!P5 R2UR UR26, R137 ;  /* 0x00000000891ad2ca */ /* 0x000fe200000e0000 */
[----:B------:R-:W-:Y:S01]  /*5c00*/  @!UP1 UIADD3 UR25, UPT, UPT, UR7, 0x2a0, URZ ;  /* 0x000002a007199890 */ /* 0x000fe2000fffe0ff */
[----:B------:R-:W-:Y:S01]  /*5c10*/  @!P5 R2UR UR27, R139 ;  /* 0x000000008b1bd2ca */ /* 0x000fe200000e0000 */
[----:B------:R-:W-:Y:S01]  /*5c20*/  @!UP1 UIADD3 UR24, UPT, UPT, UR7, 0x400, URZ ;  /* 0x0000040007189890 */ /* 0x000fe2000fffe0ff */
[----:B------:R-:W-:Y:S01]  /*5c30*/  @!P5 R2UR UR8, R0 ;  /* 0x000000000008d2ca */ /* 0x000fe200000e0000 */
[----:B------:R-:W-:Y:S01]  /*5c40*/  VOTEU.ALL UP3, P5 ;  /* 0x0000000000ff7886 */ /* 0x000fe20002860000 */
[----:B------:R-:W-:Y:S01]  /*5c50*/  @!UP1 UIADD3 UR16, UPT, UPT, UR7, 0xc00, URZ ;  /* 0x00000c0007109890 */ /* 0x000fe2000fffe0ff */
[C---:B------:R-:W-:Y:S01]  /*5c60*/  ISETP.NE.AND P0, PT, R29.reuse, 0x2, PT ;  /* 0x000000021d00780c */ /* 0x040fe20003f05270 */
[----:B------:R-:W-:Y:S01]  /*5c70*/  VOTEU.ALL UP2, P5 ;  /* 0x0000000000ff7886 */ /* 0x000fe20002840000 */
[----:B------:R-:W-:Y:S01]  /*5c80*/  UMOV UR17, UR25 ;  /* 0x0000001900117c82 */ /* 0x000fe20008000000 */
[----:B------:R-:W-:Y:S01]  /*5c90*/  IMAD.IADD R137, R8, 0x1, R136 ;  /* 0x0000000108897824 */ /* 0x000fe200078e0288 */
[----:B------:R-:W-:Y:S01]  /*5ca0*/  SEL R3, RZ, 0x1, P0 ;  /* 0x00000001ff037807 */ /* 0x000fe20000000000 */
[----:B------:R-:W-:Y:S01]  /*5cb0*/  IMAD.U32 R10, RZ, RZ, UR9 ;  /* 0x00000009ff0a7e24 */ /* 0x000fe2000f8e00ff */
[----:B------:R-:W-:Y:S01]  /*5cc0*/  @!UP1 UIADD3 UR18, UPT, UPT, UR26, 0x20, URZ ;  /* 0x000000201a129890 */ /* 0x000fe2000fffe0ff */
[----:B------:R-:W-:Y:S01]  /*5cd0*/  SEL R29, R29, RZ, P0 ;  /* 0x000000ff1d1d7207 */ /* 0x000fe20000000000 */
[----:B------:R-:W-:Y:S01]  /*5ce0*/  UMOV UR19, UR27 ;  /* 0x0000001b00137c82 */ /* 0x000fe20008000000 */
[----:B------:R-:W-:Y:S01]  /*5cf0*/  @!UP1 UIADD3 UR10, UPT, UPT, UR26, 0x40, URZ ;  /* 0x000000401a0a9890 */ /* 0x000fe2000fffe0ff */
[----:B------:R-:W-:Y:S01]  /*5d00*/  IMAD.U32 R11, RZ, RZ, UR8 ;  /* 0x00000008ff0b7e24 */ /* 0x000fe2000f8e00ff */
[----:B------:R-:W-:Y:S01]  /*5d10*/  @!P5 R2UR UR22, R10 ;  /* 0x000000000a16d2ca */ /* 0x000fe200000e0000 */
[----:B------:R-:W-:Y:S01]  /*5d20*/  @!UP1 UIADD3 UR8, UPT, UPT, UR7, 0x1400, URZ ;  /* 0x0000140007089890 */ /* 0x000fe2000fffe0ff */
[----:B------:R-:W-:Y:S01]  /*5d30*/  LOP3.LUT R28, R28, R3, RZ, 0x3c, !PT ;  /* 0x000000031c1c7212 */ /* 0x000fe200078e3cff */
[----:B------:R-:W-:Y:S01]  /*5d40*/  VOTEU.ALL UP1, P5 ;  /* 0x0000000000ff7886 */ /* 0x000fe20002820000 */
[----:B------:R-:W-:Y:S01]  /*5d50*/  @!P5 R2UR UR23, R11 ;  /* 0x000000000b17d2ca */ /* 0x000fe200000e0000 */
[----:B------:R-:W-:Y:S01]  /*5d60*/  UMOV UR9, UR25 ;  /* 0x0000001900097c82 */ /* 0x000fe20008000000 */
[----:B------:R-:W-:Y:S01]  /*5d70*/  UMOV UR11, UR27 ;  /* 0x0000001b000b7c82 */ /* 0x000fe20008000000 */
[----:B------:R-:W-:Y:S10]  /*5d80*/  IMAD.IADD R139, R13, 0x1, R138 ;  /* 0x000000010d8b7824 */ /* 0x000ff400078e028a */
[----:B------:R2:W-:Y:S01]  /*5d90*/  @!UP3 UTMALDG.3D [UR24], [UR22], desc[UR14] ;  /* 0x00000e181600b5b4 */ /* 0x0005e20008011000 */
[----:B------:R2:W-:Y:S01]  /*5da0*/  @!UP2 UTMALDG.3D [UR16], [UR22], desc[UR14] ;  /* 0x00000e101600a5b4 */ /* 0x0005e20008011000 */
[----:B------:R2:W-:Y:S01]  /*5db0*/  @!UP1 UTMALDG.3D [UR8], [UR22], desc[UR14] ;  /* 0x00000e08160095b4 */ /* 0x0005e20008011000 */
[----:B------:R2:W-:Y:S01]  /*5dc0*/  @!P5 SYNCS.ARRIVE.TRANS64.RED.A0TR RZ, [UR7+0x2a0], R25 ;  /* 0x0002a019ffffd9a7 */ /* 0x0005e20008300407 */
[----:B------:R-:W-:Y:S01]  /*5dd0*/  UPLOP3.LUT UP1, UPT, UPT, UPT, UPT, 0x80, 0x8 ;  /* 0x000000000008789c */ /* 0x000fe20003f2f070 */
[----:B------:R-:W-:Y:S01]  /*5de0*/  SYNCS.ARRIVE.TRANS64.RED.A1T0 RZ, [UR37], RZ ;  /* 0x000000ffffff79a7 */ /* 0x000fe20008100425 */
[----:B------:R-:W-:Y:S09]  /*5df0*/  @P3 BRA `(.L_x_114) ;  /* 0xfffffff400803947 */ /* 0x000ff2000383ffff */
[----:B------:R-:W-:Y:S07]  /*5e00*/  MOV R0, UR7 ;  /* 0x0000000700007c02 */ /* 0x000fee0008000f00 */
.L_x_115:
[----:B-1----:R-:W-:-:S04]  /*5e10*/  SHF.L.U32 R3, R30, 0x1f, RZ ;  /* 0x0000001f1e037819 */ /* 0x002fc800000006ff */
[----:B------:R1:W3:Y:S03]  /*5e20*/  SYNCS.PHASECHK.TRANS64.TRYWAIT P0, [R0+URZ+0x2a8], R3 ;  /* 0x0002a803000075a7 */ /* 0x0002e600080011ff */
[----:B---3--:R-:W-:Y:S05]  /*5e30*/  @!P0 NANOSLEEP.SYNCS 0x989680 ;  /* 0x009896800000895d */ /* 0x008fea0003900000 */
[----:B------:R-:W3:Y:S02]  /*5e40*/  @!P0 SYNCS.PHASECHK.TRANS64 P0, [R0+URZ+0x2a8], R3 ;  /* 0x0002a803000085a7 */ /* 0x000ee400080010ff */
[----:B--23--:R-:W-:Y:S05]  /*5e50*/  @P0 EXIT ;  /* 0x000000000000094d */ /* 0x00cfea0003800000 */
[----:B------:R-:W-:Y:S05]  /*5e60*/  BRA `(.L_x_115) ;  /* 0xfffffffc00e87947 */ /* 0x000fea000383ffff */
.L_x_106:
[----:B------:R-:W-:-:S06]  /*5e70*/  UISETP.GE.AND UP1, UPT, UR8, 0x4, UPT ;  /* 0x000000040800788c */ /* 0x000fcc000bf26270 */
[----:B------:R-:W-:-:S13]  /*5e80*/  PLOP3.LUT P0, PT, PT, PT, UP1, 0x80, 0x8 ;  /* 0x000000000008781c */ /* 0x000fda0003f0f018 */
[----:B------:R-:W-:Y:S05]  /*5e90*/  @!P0 EXIT ;  /* 0x000000000000894d */ /* 0x000fea0003800000 */
[----:B------:R-:W-:Y:S01]  /*5ea0*/  BAR.SYNC.DEFER_BLOCKING 0x6, 0xa0 ;  /* 0x0182800000007b1d */ /* 0x000fe20000010000 */
[C---:B------:R-:W-:Y:S01]  /*5eb0*/  IMAD.SHL.U32 R5, R144.reuse, 0x20, RZ ;  /* 0x0000002090057824 */ /* 0x040fe200078e00ff */
[----:B------:R-:W-:Y:S01]  /*5ec0*/  CS2R R148, SRZ ;  /* 0x0000000000947805 */ /* 0x000fe2000001ff00 */
[C---:B------:R-:W-:Y:S02]  /*5ed0*/  IMAD.SHL.U32 R0, R144.reuse, 0x10, RZ ;  /* 0x0000001090007824 */ /* 0x040fe400078e00ff */
[C---:B------:R-:W-:Y:S01]  /*5ee0*/  IMAD.U32 R2, R144.reuse, 0x10000, RZ ;  /* 0x0001000090027824 */ /* 0x040fe200078e00ff */
[----:B------:R-:W-:Y:S02]  /*5ef0*/  UMOV UR43, 0x400 ;  /* 0x00000400002b7882 */ /* 0x000fe40000000000 */
[----:B------:R-:W1:Y:S01]  /*5f00*/  LDC R143, c[0x0][0x370] ;  /* 0x0000dc00ff8f7b82 */ /* 0x000e620000000800 */
[----:B------:R-:W-:Y:S01]  /*5f10*/  ULEA UR43, UR37, UR43, 0x18 ;  /* 0x0000002b252b7291 */ /* 0x000fe2000f8ec0ff */
[----:B------:R-:W-:Y:S01]  /*5f20*/  LOP3.LUT R7, R5, 0x80, RZ, 0xc0, !PT ;  /* 0x0000008005077812 */ /* 0x000fe200078ec0ff */
[----:B------:R-:W-:Y:S01]  /*5f30*/  IMAD.SHL.U32 R145, R144, 0x4, RZ ;  /* 0x0000000490917824 */ /* 0x000fe200078e00ff */
[----:B------:R-:W-:Y:S01]  /*5f40*/  LOP3.LUT R0, R0, 0x600, RZ, 0xc0, !PT ;  /* 0x0000060000007812 */ /* 0x000fe200078ec0ff */
[----:B------:R-:W-:Y:S01]  /*5f50*/  UIADD3 UR4, UPT, UPT, UR43, 0x1c00, URZ ;  /* 0x00001c002b047890 */ /* 0x000fe2000fffe0ff */
[----:B------:R-:W-:Y:S01]  /*5f60*/  LOP3.LUT R4, R7, 0x10, R144, 0xf8, !PT ;  /* 0x0000001007047812 */ /* 0x000fe200078ef890 */
[----:B------:R-:W-:Y:S01]  /*5f70*/  IMAD.MOV.U32 R64, RZ, RZ, RZ ;  /* 0x000000ffff407224 */ /* 0x000fe200078e00ff */
[----:B------:R-:W2:Y:S01]  /*5f80*/  LDC R62, c[0x0][0xb0c] ;  /* 0x0002c300ff3e7b82 */ /* 0x000ea20000000800 */
[----:B------:R-:W-:Y:S01]  /*5f90*/  LOP3.LUT R0, R0, 0x60, R5, 0xf8, !PT ;  /* 0x0000006000007812 */ /* 0x000fe200078ef805 */
[----:B------:R-:W-:Y:S01]  /*5fa0*/  IMAD.MOV.U32 R150, RZ, RZ, RZ ;  /* 0x000000ffff967224 */ /* 0x000fe200078e00ff */
[----:B------:R-:W-:Y:S01]  /*5fb0*/  LOP3.LUT R2, R2, 0x600000, RZ, 0xc0, !PT ;  /* 0x0060000002027812 */ /* 0x000fe200078ec0ff */
[----:B------:R-:W-:Y:S01]  /*5fc0*/  IMAD.MOV.U32 R153, RZ, RZ, RZ ;  /* 0x000000ffff997224 */ /* 0x000fe200078e00ff */
[----:B------:R-:W-:Y:S01]  /*5fd0*/  LOP3.LUT R145, R4, 0x10, R145, 0x78, !PT ;  /* 0x0000001004917812 */ /* 0x000fe200078e7891 */
[----:B------:R-:W-:Y:S01]  /*5fe0*/  IMAD.U32 R151, RZ, RZ, UR4 ;  /* 0x00000004ff977e24 */ /* 0x000fe2000f8e00ff */
[----:B------:R-:W-:Y:S01]  /*5ff0*/  LOP3.LUT R0, R0, 0x100, R5, 0xf8, !PT ;  /* 0x0000010000007812 */ /* 0x000fe200078ef805 */
[----:B------:R-:W4:Y:S01]  /*6000*/  LDC R141, c[0x0][0xb20] ;  /* 0x0002c800ff8d7b82 */ /* 0x000f220000000800 */
[----:B------:R-:W3:Y:S01]  /*6010*/  LDS R3, [UR43+0x370] ;  /* 0x0003702bff037984 */ /* 0x000ee20008000800 */
[----:B------:R-:W1:Y:S01]  /*6020*/  LDCU.64 UR46, c[0x0][0x348] ;  /* 0x00006900ff2e77ac */ /* 0x000e620008000a00 */
[----:B------:R-:W-:Y:S01]  /*6030*/  LOP3.LUT R145, R0, R145, RZ, 0xfc, !PT ;  /* 0x0000009100917212 */ /* 0x000fe200078efcff */
[----:B------:R-:W1:Y:S04]  /*6040*/  LDCU.64 UR38, c[0x0][0x888] ;  /* 0x00011100ff2677ac */ /* 0x000e680008000a00 */
[----:B------:R-:W1:Y:S01]  /*6050*/  LDC R61, c[0x0][0xb30] ;  /* 0x0002cc00ff3d7b82 */ /* 0x000e620000000800 */
[----:B------:R-:W-:-:S07]  /*6060*/  UIADD3 UR42, UPT, UPT, UR43, 0x400, URZ ;  /* 0x000004002b2a7890 */ /* 0x000fce000fffe0ff */
[----:B------:R-:W1:Y:S08]  /*6070*/  LDC.64 R126, c[0x0][0xb10] ;  /* 0x0002c400ff7e7b82 */ /* 0x000e700000000a00 */
[----:B------:R-:W1:Y:S08]  /*6080*/  LDC.64 R58, c[0x0][0xb18] ;  /* 0x0002c600ff3a7b82 */ /* 0x000e700000000a00 */
[----:B------:R-:W1:Y:S08]  /*6090*/  LDC.64 R122, c[0x0][0x888] ;  /* 0x00022200ff7a7b82 */ /* 0x000e700000000a00 */
[----:B------:R-:W1:Y:S01]  /*60a0*/  LDC.64 R56, c[0x0][0xb28] ;  /* 0x0002ca00ff387b82 */ /* 0x000e620000000a00 */
[----:B---3--:R-:W-:-:S07]  /*60b0*/  IMAD.IADD R2, R3, 0x1, R2 ;  /* 0x0000000103027824 */ /* 0x008fce00078e0202 */
[----:B------:R-:W3:Y:S08]  /*60c0*/  LDC.64 R124, c[0x0][0x890] ;  /* 0x00022400ff7c7b82 */ /* 0x000ef00000000a00 */
[----:B------:R-:W1:Y:S08]  /*60d0*/  LDC.64 R120, c[0x0][0x8b0] ;  /* 0x00022c00ff787b82 */ /* 0x000e700000000a00 */
[----:B------:R-:W1:Y:S08]  /*60e0*/  LDC.64 R118, c[0x0][0x8a8] ;  /* 0x00022a00ff767b82 */ /* 0x000e700000000a00 */
[----:B--2-4-:R-:W1:Y:S02]  /*60f0*/  LDC R142, c[0x0][0x374] ;  /* 0x0000dd00ff8e7b82 */ /* 0x014e640000000800 */
.L_x_135:
[----:B------:R-:W-:Y:S02]  /*6100*/  LEA R0, R153, UR43, 0x3 ;  /* 0x0000002b99007c11 */ /* 0x000fe4000f8e18ff */
[----:B------:R-:W-:Y:S02]  /*6110*/  SHF.L.U32 R3, R149, 0x1f, RZ ;  /* 0x0000001f95037819 */ /* 0x000fe400000006ff */
[----:B------:R-:W-:Y:S02]  /*6120*/  LEA R16, R153, UR43, 0x4 ;  /* 0x0000002b99107c11 */ /* 0x000fe4000f8e20ff */
[----:B--2---:R-:W2:Y:S02]  /*6130*/  SYNCS.PHASECHK.TRANS64.TRYWAIT P0, [R0+URZ+0x2c0], R3 ;  /* 0x0002c003000075a7 */ /* 0x004ea400080011ff */
[----:B-12---:R-:W-:Y:S05]  /*6140*/  @!P0 BRA `(.L_x_116) ;  /* 0x0000003800088947 */ /* 0x006fea0003800000 */
.L_x_243:
[----:B------:R-:W4:Y:S01]  /*6150*/  LDC.64 R14, c[0x0][0xb10] ;  /* 0x0002c400ff0e7b82 */ /* 0x000f220000000a00 */
[----:B------:R-:W3:Y:S01]  /*6160*/  LDS.128 R16, [R16+0x350] ;  /* 0x0003500010107984 */ /* 0x000ee20000000c00 */
[----:B-1----:R-:W-:Y:S01]  /*6170*/  ISETP.NE.AND P1, PT, R61, 0x1, PT ;  /* 0x000000013d00780c */ /* 0x002fe20003f25270 */
[----:B--2---:R-:W-:Y:S01]  /*6180*/  VIADD R0, R0, 0x2d0 ;  /* 0x000002d000007836 */ /* 0x004fe20000000000 */
[----:B------:R-:W-:Y:S04]  /*6190*/  ISETP.GE.AND P0, PT, R60, 0x1, PT ;  /* 0x000000013c00780c */ /* 0x000fe80003f06270 */
[----:B------:R-:W1:Y:S01]  /*61a0*/  LDC.64 R12, c[0x0][0xb18] ;  /* 0x0002c600ff0c7b82 */ /* 0x000e620000000a00 */
[----:B------:R-:W-:Y:S01]  /*61b0*/  PRMT R0, RZ, 0x654, R0 ;  /* 0x00000654ff007816 */ /* 0x000fe20000000000 */
[----:B------:R-:W-:Y:S01]  /*61c0*/  @!PT LDS RZ, [RZ] ;  /* 0x00000000fffff984 */ /* 0x000fe20000000800 */
[----:B------:R-:W-:Y:S01]  /*61d0*/  @!PT LDS RZ, [RZ] ;  /* 0x00000000fffff984 */ /* 0x000fe20000000800 */
[----:B------:R-:W-:Y:S01]  /*61e0*/  @!PT LDS RZ, [RZ] ;  /* 0x00000000fffff984 */ /* 0x000fe20000000800 */
[----:B------:R-:W-:Y:S01]  /*61f0*/  @!PT LDS RZ, [RZ] ;  /* 0x00000000fffff984 */ /* 0x000fe20000000800 */
[----:B------:R2:W-:Y:S06]  /*6200*/  MEMBAR.ALL.CTA ;  /* 0x0000000000007992 */ /* 0x0005ec0000008000 */
[----:B--2---:R-:W2:Y:S01]  /*6210*/  FENCE.VIEW.ASYNC.S ;  /* 0x00000000000073c6 */ /* 0x004ea20000000000 */
[----:B------:R-:W1:Y:S08]  /*6220*/  @!P1 LDC R11, c[0x0][0xb20] ;  /* 0x0002c800ff0b9b82 */ /* 0x000e700000000800 */
[----:B------:R-:W1:Y:S01]  /*6230*/  @!P1 LDC R10, c[0x0][0xb0c] ;  /* 0x0002c300ff0a9b82 */ /* 0x000e620000000800 */
[----:B--2---:R2:W-:Y:S01]  /*6240*/  SYNCS.ARRIVE.TRANS64.RED.A1T0 RZ, [R0+URZ], RZ ;  /* 0x000000ff00ff79a7 */ /* 0x0045e200081004ff */
[----:B---3--:R-:W-:Y:S04]  /*6250*/  LOP3.LUT P4, RZ, R18, 0x1, RZ, 0xc0, !PT ;  /* 0x0000000112ff7812 */ /* 0x008fe8000788c0ff */
[----:B------:R-:W-:Y:S09]  /*6260*/  P2R R152, PR, RZ, 0x10 ;  /* 0x00000010ff987803 */ /* 0x000ff20000000000 */
[----:B------:R-:W-:Y:S02]  /*6270*/  @P4 MOV R65, R16 ;  /* 0x0000001000414202 */ /* 0x000fe40000000f00 */
[----:B------:R-:W-:Y:S01]  /*6280*/  @P4 LOP3.LUT R63, R17, 0xffff, RZ, 0xc0, !PT ;  /* 0x0000ffff113f4812 */ /* 0x000fe200078ec0ff */
[----:B--2-4-:R-:W-:Y:S06]  /*6290*/  @!P0 BRA `(.L_x_117) ;  /* 0x0000000000a48947 */ /* 0x014fec0003800000 */
[----:B------:R-:W-:Y:S01]  /*62a0*/  IMAD.HI.U32 R22, R142, R59, RZ ;  /* 0x0000003b8e167227 */ /* 0x000fe200078e00ff */
[----:B------:R-:W-:Y:S02]  /*62b0*/  ISETP.NE.AND P0, PT, R58, 0x1, PT ;  /* 0x000000013a00780c */ /* 0x000fe40003f05270 */
[----:B------:R-:W-:Y:S01]  /*62c0*/  ISETP.NE.AND P2, PT, R60, 0x1, PT ;  /* 0x000000013c00780c */ /* 0x000fe20003f45270 */
[-C--:B------:R-:W-:Y:S01]  /*62d0*/  IMAD.HI.U32 R20, R143, R126.reuse, RZ ;  /* 0x0000007e8f147227 */ /* 0x080fe200078e00ff */
[----:B------:R-:W-:Y:S02]  /*62e0*/  SHF.R.U32.HI R21, RZ, R141, R22 ;  /* 0x0000008dff157219 */ /* 0x000fe40000011616 */
[----:B------:R-:W-:Y:S01]  /*62f0*/  ISETP.NE.AND P3, PT, R62, 0x1, PT ;  /* 0x000000013e00780c */ /* 0x000fe20003f65270 */
[----:B------:R-:W-:Y:S01]  /*6300*/  IMAD.HI.U32 R26, R63, R59, RZ ;  /* 0x0000003b3f1a7227 */ /* 0x000fe200078e00ff */
[----:B------:R-:W-:Y:S02]  /*6310*/  SHF.R.U32.HI R20, RZ, R127, R20 ;  /* 0x0000007fff147219 */ /* 0x000fe40000011614 */
[----:B------:R-:W-:Y:S01]  /*6320*/  SEL R3, R142, R21, !P0 ;  /* 0x000000158e037207 */ /* 0x000fe20004000000 */
[----:B------:R-:W-:Y:S01]  /*6330*/  IMAD.HI.U32 R24, R65, R126, RZ ;  /* 0x0000007e41187227 */ /* 0x000fe200078e00ff */
[----:B------:R-:W-:Y:S03]  /*6340*/  SEL R7, R143, R20, !P3 ;  /* 0x000000148f077207 */ /* 0x000fe60005800000 */
[-C--:B------:R-:W-:Y:S01]  /*6350*/  IMAD.HI.U32 R20, R3, R56.reuse, RZ ;  /* 0x0000003803147227 */ /* 0x080fe200078e00ff */
[----:B------:R-:W-:Y:S03]  /*6360*/  SHF.R.U32.HI R24, RZ, R127, R24 ;  /* 0x0000007fff187219 */ /* 0x000fe60000011618 */
[----:B------:R-:W-:Y:S01]  /*6370*/  IMAD.HI.U32 R22, R7, R56, RZ ;  /* 0x0000003807167227 */ /* 0x000fe200078e00ff */
[----:B------:R-:W-:Y:S02]  /*6380*/  @P2 SHF.R.U32.HI R3, RZ, R57, R20 ;  /* 0x00000039ff032219 */ /* 0x000fe40000011614 */
[----:B------:R-:W-:Y:S02]  /*6390*/  SHF.R.U32.HI R20, RZ, R141, R26 ;  /* 0x0000008dff147219 */ /* 0x000fe4000001161a */
[----:B------:R-:W-:Y:S01]  /*63a0*/  @P2 SHF.R.U32.HI R7, RZ, R57, R22 ;  /* 0x00000039ff072219 */ /* 0x000fe20000011616 */
[C---:B------:R-:W-:Y:S01]  /*63b0*/  IMAD R4, R60.reuse, R3, RZ ;  /* 0x000000033c047224 */ /* 0x040fe200078e02ff */
[----:B------:R-:W-:Y:S02]  /*63c0*/  SEL R5, R63, R20, !P0 ;  /* 0x000000143f057207 */ /* 0x000fe40004000000 */
[----:B------:R-:W-:Y:S01]  /*63d0*/  SEL R3, R65, R24, !P3 ;  /* 0x0000001841037207 */ /* 0x000fe20005800000 */
[----:B------:R-:W-:Y:S01]  /*63e0*/  IMAD R6, R60, R7, RZ ;  /* 0x000000073c067224 */ /* 0x000fe200078e02ff */
[C---:B------:R-:W-:Y:S01]  /*63f0*/  ISETP.GE.AND P0, PT, R5.reuse, R4, PT ;  /* 0x000000040500720c */ /* 0x040fe20003f06270 */
[----:B------:R-:W-:Y:S03]  /*6400*/  IMAD.HI.U32 R8, R5, R56, RZ ;  /* 0x0000003805087227 */ /* 0x000fe600078e00ff */
[----:B------:R-:W-:Y:S01]  /*6410*/  ISETP.GE.OR P0, PT, R3, R6, P0 ;  /* 0x000000060300720c */ /* 0x000fe20000706670 */
[----:B------:R-:W-:Y:S01]  /*6420*/  IMAD.MOV R6, RZ, RZ, -R3 ;  /* 0x000000ffff067224 */ /* 0x000fe200078e0a03 */
[-C--:B------:R-:W-:Y:S03]  /*6430*/  SHF.R.U32.HI R8, RZ, R57.reuse, R8 ;  /* 0x00000039ff087219 */ /* 0x080fe60000011608 */
[----:B------:R-:W-:Y:S01]  /*6440*/  IMAD R65, R62, R6, R65 ;  /* 0x000000063e417224 */ /* 0x000fe200078e0241 */
[----:B------:R-:W-:Y:S05]  /*6450*/  SEL R9, R5, R8, !P2 ;  /* 0x0000000805097207 */ /* 0x000fea0005000000 */
[----:B------:R-:W-:Y:S02]  /*6460*/  IMAD.MOV R8, RZ, RZ, -R9 ;  /* 0x000000ffff087224 */ /* 0x000fe400078e0a09 */
[C---:B------:R-:W-:Y:S04]  /*6470*/  @!P0 IMAD.HI.U32 R4, R3.reuse, R56, RZ ;  /* 0x0000003803048227 */ /* 0x040fe800078e00ff */
[----:B------:R-:W-:Y:S01]  /*6480*/  IMAD R8, R60, R8, R5 ;  /* 0x000000083c087224 */ /* 0x000fe200078e0205 */
[----:B------:R-:W-:Y:S04]  /*6490*/  @!P0 SHF.R.U32.HI R4, RZ, R57, R4 ;  /* 0x00000039ff048219 */ /* 0x000fe80000011604 */
[----:B------:R-:W-:Y:S02]  /*64a0*/  @!P0 SEL R0, R3, R4, !P2 ;  /* 0x0000000403008207 */ /* 0x000fe40005000000 */
[----:B------:R-:W-:Y:S02]  /*64b0*/  IADD3 R4, PT, PT, -R5, RZ, RZ ;  /* 0x000000ff05047210 */ /* 0x000fe40007ffe1ff */
[----:B------:R-:W-:Y:S01]  /*64c0*/  @!P0 IADD3 R9, PT, PT, R9, -R0, RZ ;  /* 0x8000000009098210 */ /* 0x000fe20007ffe0ff */
[----:B------:R-:W-:Y:S02]  /*64d0*/  @!P0 IMAD R0, R7, R8, R0 ;  /* 0x0000000807008224 */ /* 0x000fe400078e0200 */
[----:B------:R-:W-:Y:S02]  /*64e0*/  IMAD R63, R58, R4, R63 ;  /* 0x000000043a3f7224 */ /* 0x000fe400078e023f */
[----:B------:R-:W-:Y:S02]  /*64f0*/  @!P0 IMAD R5, R9, R60, R3 ;  /* 0x0000003c09058224 */ /* 0x000fe400078e0203 */
[----:B------:R-:W-:Y:S04]  /*6500*/  @!P0 IMAD.MOV.U32 R3, RZ, RZ, R0 ;  /* 0x000000ffff038224 */ /* 0x000fe800078e0000 */
[----:B------:R-:W-:Y:S02]  /*6510*/  IMAD R65, R3, R62, R65 ;  /* 0x0000003e03417224 */ /* 0x000fe400078e0241 */
[----:B------:R-:W-:Y:S07]  /*6520*/  IMAD R63, R5, R58, R63 ;  /* 0x0000003a053f7224 */ /* 0x000fee00078e023f */
.L_x_117:
[----:B-1----:R-:W-:Y:S01]  /*6530*/  @!P1 IMAD.HI.U32 R4, R63, R13, RZ ;  /* 0x0000000d3f049227 */ /* 0x002fe200078e00ff */
[----:B------:R-:W-:Y:S01]  /*6540*/  @!P1 ISETP.NE.AND P0, PT, R12, 0x1, PT ;  /* 0x000000010c00980c */ /* 0x000fe20003f05270 */
[----:B------:R-:W-:Y:S01]  /*6550*/  ULOP3.LUT UP0, URZ, UR42, 0x90, URZ, 0xc0, !UPT ;  /* 0x000000902aff7892 */ /* 0x000fe2000f80c0ff */
[----:B------:R-:W-:Y:S01]  /*6560*/  @!P1 ISETP.NE.AND P2, PT, R10, 0x1, PT ;  /* 0x000000010a00980c */ /* 0x000fe20003f45270 */
[----:B------:R-:W-:Y:S01]  /*6570*/  @!P1 IMAD.HI.U32 R0, R65, R14, RZ ;  /* 0x0000000e41009227 */ /* 0x000fe200078e00ff */
[----:B------:R-:W-:Y:S02]  /*6580*/  @!P1 SHF.R.U32.HI R4, RZ, R11, R4 ;  /* 0x0000000bff049219 */ /* 0x000fe40000011604 */
[----:B------:R-:W-:Y:S01]  /*6590*/  @P4 SHF.R.U32.HI R147, RZ, 0x10, R17 ;  /* 0x00000010ff934819 */ /* 0x000fe20000011611 */
[----:B------:R-:W-:Y:S01]  /*65a0*/  VIADD R153, R153, 0x1 ;  /* 0x0000000199997836 */ /* 0x000fe20000000000 */
[----:B------:R-:W-:Y:S02]  /*65b0*/  @!P1 SHF.R.U32.HI R0, RZ, R15, R0 ;  /* 0x0000000fff009219 */ /* 0x000fe40000011600 */
[----:B------:R-:W-:Y:S02]  /*65c0*/  @!P1 SEL R3, R63, R4, !P0 ;  /* 0x000000043f039207 */ /* 0x000fe40004000000 */
[----:B------:R-:W-:Y:S05]  /*65d0*/  @!P1 SEL R4, R65, R0, !P2 ;  /* 0x0000000041049207 */ /* 0x000fea0005000000 */
[----:B------:R-:W-:Y:S02]  /*65e0*/  @!P1 IMAD.IADD R0, R3, 0x1, -R4 ;  /* 0x0000000103009824 */ /* 0x000fe400078e0a04 */
[----:B------:R-:W-:Y:S02]  /*65f0*/  @!P1 IMAD.IADD R3, R4, 0x1, -R3 ;  /* 0x0000000104039824 */ /* 0x000fe400078e0a03 */
[----:B------:R-:W-:Y:S02]  /*6600*/  @!P1 IMAD R65, R0, R10, R65 ;  /* 0x0000000a00419224 */ /* 0x000fe400078e0241 */
[----:B------:R-:W-:Y:S01]  /*6610*/  @!P1 IMAD R63, R3, R12, R63 ;  /* 0x0000000c033f9224 */ /* 0x000fe200078e023f */
[----:B------:R-:W-:Y:S06]  /*6620*/  BRA.U !UP0, `(.L_x_118) ;  /* 0x0000000108407547 */ /* 0x000fec000b800000 */
[----:B------:R-:W1:Y:S01]  /*6630*/  LDCU.64 UR8, c[0x4][0x80] ;  /* 0x01001000ff0877ac */ /* 0x000e620008000a00 */
[----:B------:R-:W-:Y:S01]  /*6640*/  MOV R15, 0x0 ;  /* 0x00000000000f7802 */ /* 0x000fe20000000f00 */
[----:B------:R-:W-:Y:S02]  /*6650*/  HFMA2 R12, -RZ, RZ, 0, 5.9604644775390625e-08 ;  /* 0x00000001ff0c7431 */ /* 0x000fe400000001ff */
[----:B------:R-:W-:Y:S02]  /*6660*/  IMAD.MOV.U32 R8, RZ, RZ, 0x70 ;  /* 0x00000070ff087424 */ /* 0x000fe400078e00ff */
[----:B------:R-:W-:Y:S01]  /*6670*/  IMAD.MOV.U32 R13, RZ, RZ, RZ ;  /* 0x000000ffff0d7224 */ /* 0x000fe200078e00ff */
[----:B------:R-:W2:Y:S01]  /*6680*/  LDCU.64 UR6, c[0x4][0x88] ;  /* 0x01001100ff0677ac */ /* 0x000ea20008000a00 */
[----:B------:R-:W3:Y:S01]  /*6690*/  LDC.64 R14, c[0x4][R15] ;  /* 0x010000000f0e7b82 */ /* 0x000ee20000000a00 */
[----:B------:R-:W4:Y:S01]  /*66a0*/  LDCU.64 UR4, c[0x4][0x8] ;  /* 0x01000100ff0477ac */ /* 0x000f220008000a00 */
[----:B-1----:R-:W-:Y:S01]  /*66b0*/  MOV R5, UR9 ;  /* 0x0000000900057c02 */ /* 0x002fe20008000f00 */
[----:B------:R-:W-:Y:S01]  /*66c0*/  IMAD.U32 R4, RZ, RZ, UR8 ;  /* 0x00000008ff047e24 */ /* 0x000fe2000f8e00ff */
[----:B--2---:R-:W-:Y:S01]  /*66d0*/  MOV R7, UR7 ;  /* 0x0000000700077c02 */ /* 0x004fe20008000f00 */
[----:B------:R-:W-:Y:S01]  /*66e0*/  IMAD.U32 R6, RZ, RZ, UR6 ;  /* 0x00000006ff067e24 */ /* 0x000fe2000f8e00ff */
[----:B----4-:R-:W-:Y:S01]  /*66f0*/  MOV R11, UR5 ;  /* 0x00000005000b7c02 */ /* 0x010fe20008000f00 */
[----:B------:R-:W-:Y:S02]  /*6700*/  IMAD.U32 R10, RZ, RZ, UR4 ;  /* 0x00000004ff0a7e24 */ /* 0x000fe4000f8e00ff */
[----:B------:R-:W-:Y:S07]  /*6710*/  LEPC R20, `(.L_x_118) ;  /* 0x000000001014794e */ /* 0x000fee0000000000 */
[----:B---3-5:R-:W-:Y:S05]  /*6720*/  CALL.ABS.NOINC R14 ;  /* 0x000000000e007343 */ /* 0x028fea0003c00000 */
.L_x_118:
[----:B------:R-:W-:Y:S01]  /*6730*/  LOP3.LUT P0, RZ, R151, 0x90, RZ, 0xc0, !PT ;  /* 0x0000009097ff7812 */ /* 0x000fe2000780c0ff */
[----:B------:R-:W-:Y:S11]  /*6740*/  BSSY.RECONVERGENT B6, `(.L_x_119) ;  /* 0x0000013000067945 */ /* 0x000ff60003800200 */
[----:B------:R-:W-:Y:S01]  /*6750*/  @!UPT UIADD3 URZ, UPT, UPT, URZ, URZ, URZ ;  /* 0x000000fffffff290 */ /* 0x000fe2000fffe0ff */
[----:B------:R-:W-:Y:S05]  /*6760*/  @!P0 BRA `(.L_x_120) ;  /* 0x0000000000408947 */ /* 0x000fea0003800000 */
        /* <DEDUP_REMOVED lines=16> */
.L_x_120:
[----:B------:R-:W-:Y:S05]  /*6870*/  BSYNC.RECONVERGENT B6 ;  /* 0x0000000000067941 */ /* 0x000fea0003800200 */
.L_x_119:
[----:B------:R-:W-:Y:S01]  /*6880*/  ISETP.NE.U32.AND P3, PT, R124, RZ, PT ;  /* 0x000000ff7c00720c */ /* 0x000fe20003f65070 */
[----:B------:R-:W-:Y:S01]  /*6890*/  UISETP.NE.AND UP1, UPT, UR44, URZ, UPT ;  /* 0x000000ff2c00728c */ /* 0x000fe2000bf25270 */
[----:B------:R-:W-:Y:S02]  /*68a0*/  ISETP.NE.U32.AND P4, PT, R120, RZ, PT ;  /* 0x000000ff7800720c */ /* 0x000fe40003f85070 */
[----:B------:R-:W-:Y:S02]  /*68b0*/  ISETP.NE.AND.EX P3, PT, R125, RZ, PT, P3 ;  /* 0x000000ff7d00720c */ /* 0x000fe40003f65330 */
[----:B------:R-:W-:Y:S02]  /*68c0*/  PLOP3.LUT P1, PT, PT, PT, PT, 0x8, 0x80 ;  /* 0x000000000080781c */ /* 0x000fe40003f2e170 */
[----:B------:R-:W-:Y:S02]  /*68d0*/  PLOP3.LUT P0, PT, PT, PT, UP1, 0x80, 0x8 ;  /* 0x000000000008781c */ /* 0x000fe40003f0f018 */
[----:B------:R-:W-:Y:S02]  /*68e0*/  ISETP.NE.AND.EX P4, PT, R121, RZ, PT, P4 ;  /* 0x000000ff7900720c */ /* 0x000fe40003f85340 */
[----:B------:R-:W1:Y:S09]  /*68f0*/  @UP1 LDCU.64 UR4, c[0x0][0x888] ;  /* 0x00011100ff0417ac */ /* 0x000e720008000a00 */
[----:B------:R-:W-:Y:S01]  /*6900*/  @P0 PLOP3.LUT P1, PT, P3, PT, PT, 0x80, 0x8 ;  /* 0x000000000008081c */ /* 0x000fe20001f2f070 */
[----:B-1----:R-:W-:Y:S04]  /*6910*/  @UP1 UISETP.NE.U32.AND UP0, UPT, UR4, URZ, UPT ;  /* 0x000000ff0400128c */ /* 0x002fe8000bf05070 */
[----:B------:R-:W-:Y:S04]  /*6920*/  @UP1 UISETP.NE.AND.EX UP0, UPT, UR5, URZ, UPT, UP0 ;  /* 0x000000ff0500128c */ /* 0x000fe8000bf05300 */
[----:B------:R-:W-:Y:S01]  /*6930*/  @UP1 USEL UR4, URZ, 0xffffffff, UP0 ;  /* 0xffffffffff041887 */ /* 0x000fe20008000000 */
[----:B------:R-:W-:Y:S11]  /*6940*/  @!P3 BRA `(.L_x_121) ;  /* 0x00000000002cb947 */ /* 0x000ff60003800000 */
[----:B------:R-:W-:Y:S01]  /*6950*/  ISETP.NE.U32.AND P2, PT, R122, RZ, PT ;  /* 0x000000ff7a00720c */ /* 0x000fe20003f45070 */
[----:B------:R-:W-:Y:S03]  /*6960*/  IMAD.MOV.U32 R140, RZ, RZ, 0x1 ;  /* 0x00000001ff8c7424 */ /* 0x000fe600078e00ff */
[----:B------:R-:W-:Y:S11]  /*6970*/  ISETP.NE.AND.EX P2, PT, R123, RZ, PT, P2 ;  /* 0x000000ff7b00720c */ /* 0x000ff60003f45320 */
[----:B------:R-:W-:Y:S02]  /*6980*/  @!UPT UIADD3 URZ, UPT, UPT, URZ, URZ, URZ ;  /* 0x000000fffffff290 */ /* 0x000fe4000fffe0ff */
[----:B------:R-:W1:Y:S01]  /*6990*/  @P2 LDC.64 R4, c[0x0][0x888] ;  /* 0x00022200ff042b82 */ /* 0x000e620000000a00 */
[----:B------:R-:W-:Y:S04]  /*69a0*/  @P2 IMAD R0, R124, UR36, RZ ;  /* 0x000000247c002c24 */ /* 0x000fe8000f8e02ff */
[----:B-1----:R-:W-:Y:S04]  /*69b0*/  @P2 IMAD.WIDE R4, R0, 0x4, R4 ;  /* 0x0000000400042825 */ /* 0x002fe800078e0204 */
[----:B------:R-:W-:Y:S01]  /*69c0*/  HFMA2 R0, -RZ, RZ, 0, 5.9604644775390625e-08 ;  /* 0x00000001ff007431 */ /* 0x000fe200000001ff */
[----:B-----5:R1:W5:Y:S04]  /*69d0*/  @P2 LDG.E R68, desc[UR40][R4.64] ;  /* 0x0000002804442981 */ /* 0x020368000c1e1900 */
[----:B------:R-:W-:Y:S01]  /*69e0*/  @!P2 PRMT R140, R0, 0x7610, R140 ;  /* 0x00007610008ca816 */ /* 0x000fe2000000008c */
[----:B-1----:R-:W2:Y:S06]  /*69f0*/  @!P2 LDC R68, c[0x0][0x880] ;  /* 0x00022000ff44ab82 */ /* 0x002eac0000000800 */
.L_x_121:
[----:B------:R-:W-:Y:S05]  /*6a00*/  @!P4 BRA `(.L_x_122) ;  /* 0x000000000020c947 */ /* 0x000fea0003800000 */
[----:B------:R-:W-:Y:S04]  /*6a10*/  ISETP.NE.U32.AND P2, PT, R118, RZ, PT ;  /* 0x000000ff7600720c */ /* 0x000fe80003f45070 */
[----:B------:R-:W-:Y:S11]  /*6a20*/  ISETP.NE.AND.EX P2, PT, R119, RZ, PT, P2 ;  /* 0x000000ff7700720c */ /* 0x000ff60003f45320 */
[----:B------:R-:W-:Y:S02]  /*6a30*/  @!UPT UIADD3 URZ, UPT, UPT, URZ, URZ, URZ ;  /* 0x000000fffffff290 */ /* 0x000fe4000fffe0ff */
[----:B------:R-:W1:Y:S01]  /*6a40*/  @P2 LDC.64 R4, c[0x0][0x8a8] ;  /* 0x00022a00ff042b82 */ /* 0x000e620000000a00 */
[----:B------:R-:W-:Y:S04]  /*6a50*/  @P2 IMAD R0, R120, UR36, RZ ;  /* 0x0000002478002c24 */ /* 0x000fe8000f8e02ff */
[----:B-1----:R-:W-:Y:S05]  /*6a60*/  @P2 IMAD.WIDE R4, R0, 0x4, R4 ;  /* 0x0000000400042825 */ /* 0x002fea00078e0204 */
[----:B-----5:R1:W5:Y:S02]  /*6a70*/  @P2 LDG.E R66, desc[UR40][R4.64] ;  /* 0x0000002804422981 */ /* 0x020364000c1e1900 */
[----:B-1----:R-:W3:Y:S02]  /*6a80*/  @!P2 LDC R66, c[0x0][0x8a0] ;  /* 0x00022800ff42ab82 */ /* 0x002ee40000000800 */
.L_x_122:
[----:B--2--5:R-:W-:Y:S01]  /*6a90*/  @P0 ISETP.NE.AND P4, PT, R68, RZ, PT ;  /* 0x000000ff4400020c */ /* 0x024fe20003f85270 */
[----:B------:R-:W-:Y:S01]  /*6aa0*/  IMAD.U32 R0, RZ, RZ, UR4 ;  /* 0x00000004ff007e24 */ /* 0x000fe2000f8e00ff */
[----:B------:R-:W-:Y:S01]  /*6ab0*/  @P0 LOP3.LUT P2, RZ, R140, 0xff, RZ, 0xc0, !PT ;  /* 0x000000ff8cff0812 */ /* 0x000fe2000784c0ff */
[----:B------:R-:W-:Y:S01]  /*6ac0*/  BSSY B1, `(.L_x_123) ;  /* 0x0000038000017945 */ /* 0x000fe20003800000 */
[----:B------:R-:W-:Y:S02]  /*6ad0*/  @P0 SEL R3, RZ, 0xffffffff, P4 ;  /* 0xffffffffff030807 */ /* 0x000fe40002000000 */
[----:B------:R-:W-:Y:S02]  /*6ae0*/  CS2R R86, SRZ ;  /* 0x0000000000567805 */ /* 0x000fe4000001ff00 */
[----:B------:R-:W-:Y:S02]  /*6af0*/  LEA R128, R64, UR43, 0x3 ;  /* 0x0000002b40807c11 */ /* 0x000fe4000f8e18ff */
[----:B------:R-:W-:Y:S02]  /*6b00*/  CS2R R84, SRZ ;  /* 0x0000000000547805 */ /* 0x000fe4000001ff00 */
[----:B------:R-:W-:Y:S02]  /*6b10*/  @P1 SEL R3, R0, R3, !P2 ;  /* 0x0000000300031207 */ /* 0x000fe40005000000 */
[----:B------:R-:W-:Y:S02]  /*6b20*/  CS2R R82, SRZ ;  /* 0x0000000000527805 */ /* 0x000fe4000001ff00 */
[----:B------:R-:W-:Y:S02]  /*6b30*/  SHF.L.U32 R9, R150, 0x1f, RZ ;  /* 0x0000001f96097819 */ /* 0x000fe400000006ff */
[----:B------:R-:W-:Y:S02]  /*6b40*/  CS2R R80, SRZ ;  /* 0x0000000000507805 */ /* 0x000fe4000001ff00 */
[----:B------:R-:W-:Y:S02]  /*6b50*/  @P0 LOP3.LUT R3, R3, 0x1, RZ, 0xc0, !PT ;  /* 0x0000000103030812 */ /* 0x000fe400078ec0ff */
[----:B------:R-:W-:Y:S02]  /*6b60*/  CS2R R74, SRZ ;  /* 0x00000000004a7805 */ /* 0x000fe4000001ff00 */
[----:B------:R-:W-:Y:S02]  /*6b70*/  PLOP3.LUT P5, PT, PT, PT, PT, 0x8, 0x80 ;  /* 0x000000000080781c */ /* 0x000fe40003fae170 */
[----:B------:R-:W-:Y:S02]  /*6b80*/  CS2R R72, SRZ ;  /* 0x0000000000487805 */ /* 0x000fe4000001ff00 */
[----:B------:R-:W-:Y:S11]  /*6b90*/  ISETP.NE.U32.OR P1, PT, R3, 0x1, !P0 ;  /* 0x000000010300780c */ /* 0x000ff60004725470 */
[----:B------:R-:W-:Y:S02]  /*6ba0*/  @!UPT UIADD3 URZ, UPT, UPT, URZ, URZ, URZ ;  /* 0x000000fffffff290 */ /* 0x000fe4000fffe0ff */
[----:B------:R-:W-:Y:S04]  /*6bb0*/  @P1 SHF.L.U32 R4, R148, 0x1f, RZ ;  /* 0x0000001f94041819 */ /* 0x000fe800000006ff */
[----:B------:R-:W1:Y:S01]  /*6bc0*/  @P1 SYNCS.PHASECHK.TRANS64.TRYWAIT P0, [UR43+0x2a0], R4 ;  /* 0x0002a004ff0015a7 */ /* 0x000e62000800112b */
[----:B------:R2:W4:Y:S01]  /*6bd0*/  SYNCS.PHASECHK.TRANS64.TRYWAIT P4, [R128+URZ+0x2e0], R9 ;  /* 0x0002e009800075a7 */ /* 0x00052200080811ff */
[----:B-1----:R-:W-:Y:S01]  /*6be0*/  @P1 PLOP3.LUT P5, PT, P0, PT, PT, 0x8, 0x80 ;  /* 0x000000000080181c */ /* 0x002fe200007ae170 */
[----:B------:R-:W-:Y:S01]  /*6bf0*/  @!UPT UIADD3 URZ, UPT, UPT, URZ, URZ, URZ ;  /* 0x000000fffffff290 */ /* 0x000fe2000fffe0ff */
[----:B--2-4-:R-:W-:Y:S11]  /*6c00*/  @!P1 BRA `(.L_x_124) ;  /* 0x00000000008c9947 */ /* 0x014ff60003800000 */
[----:B------:R-:W-:Y:S01]  /*6c10*/  ISETP.NE.U32.AND P0, PT, RZ, UR38, PT ;  /* 0x00000026ff007c0c */ /* 0x000fe2000bf05070 */
[----:B------:R-:W-:Y:S01]  /*6c20*/  BSSY B0, `(.L_x_125) ;  /* 0x0000014000007945 */ /* 0x000fe20003800000 */
[----:B------:R-:W-:Y:S02]  /*6c30*/  ISETP.NE.AND P2, PT, R68, RZ, PT ;  /* 0x000000ff4400720c */ /* 0x000fe40003f45270 */
[----:B------:R-:W-:Y:S02]  /*6c40*/  CS2R R74, SRZ ;  /* 0x00000000004a7805 */ /* 0x000fe4000001ff00 */
[----:B------:R-:W-:Y:S02]  /*6c50*/  ISETP.NE.AND.EX P0, PT, RZ, UR39, PT, P0 ;  /* 0x00000027ff007c0c */ /* 0x000fe4000bf05300 */
[----:B------:R-:W-:Y:S02]  /*6c60*/  CS2R R72, SRZ ;  /* 0x0000000000487805 */ /* 0x000fe4000001ff00 */
[----:B------:R-:W-:Y:S02]  /*6c70*/  LOP3.LUT P1, RZ, R140, 0xff, RZ, 0xc0, !PT ;  /* 0x000000ff8cff7812 */ /* 0x000fe4000782c0ff */
[----:B------:R-:W-:Y:S02]  /*6c80*/  CS2R R82, SRZ ;  /* 0x0000000000527805 */ /* 0x000fe4000001ff00 */
[----:B------:R-:W-:Y:S02]  /*6c90*/  SEL R0, RZ, 0xffffffff, P2 ;  /* 0xffffffffff007807 */ /* 0x000fe40001000000 */
[----:B------:R-:W-:Y:S02]  /*6ca0*/  CS2R R80, SRZ ;  /* 0x0000000000507805 */ /* 0x000fe4000001ff00 */
[----:B------:R-:W-:Y:S02]  /*6cb0*/  SEL R3, RZ, 0xffffffff, P0 ;  /* 0xffffffffff037807 */ /* 0x000fe40000000000 */
[----:B------:R-:W-:Y:S02]  /*6cc0*/  CS2R R86, SRZ ;  /* 0x0000000000567805 */ /* 0x000fe4000001ff00 */
[----:B------:R-:W-:Y:S02]  /*6cd0*/  CS2R R84, SRZ ;  /* 0x0000000000547805 */ /* 0x000fe4000001ff00 */
[----:B------:R-:W-:Y:S04]  /*6ce0*/  @P3 SEL R0, R3, R0, !P1 ;  /* 0x0000000003003207 */ /* 0x000fe80004800000 */
[----:B------:R-:W-:Y:S04]  /*6cf0*/  LOP3.LUT R0, R0, 0x1, RZ, 0xc0, !PT ;  /* 0x0000000100007812 */ /* 0x000fe800078ec0ff */
[----:B------:R-:W-:Y:S01]  /*6d00*/  ISETP.NE.U32.AND P0, PT, R0, 0x1, PT ;  /* 0x000000010000780c */ /* 0x000fe20003f05070 */
[----:B------:R-:W-:Y:S01]  /*6d10*/  @!UPT UIADD3 URZ, UPT, UPT, URZ, URZ, URZ ;  /* 0x000000fffffff290 */ /* 0x000fe2000fffe0ff */
[----:B------:R-:W-:Y:S11]  /*6d20*/  @!P5 BRA `(.L_x_126) ;  /* 0x00000000000cd947 */ /* 0x000ff60003800000 */
[----:B------:R-:W-:Y:S04]  /*6d30*/  SHF.L.U32 R3, R148, 0x1f, RZ ;  /* 0x0000001f94037819 */ /* 0x000fe800000006ff */
[----:B------:R-:W1:Y:S02]  /*6d40*/  SYNCS.PHASECHK.TRANS64.TRYWAIT P1, [UR43+0x2a0], R3 ;  /* 0x0002a003ff0075a7 */ /* 0x000e64000802112b */
[----:B-1----:R-:W-:Y:S05]  /*6d50*/  @!P1 BRA `(.L_x_127) ;  /* 0x0000002c00189947 */ /* 0x002fea0003800000 */
.L_x_126:
[----:B------:R-:W-:Y:S05]  /*6d60*/  BSYNC B0 ;  /* 0x0000000000007941 */ /* 0x000fea0003800000 */
.L_x_125:
[----:B------:R2:W4:Y:S01]  /*6d70*/  @P0 LDS.128 R72, [R145+UR43+0x400] ;  /* 0x0004002b91480984 */ /* 0x0005220008000c00 */
[----:B------:R-:W-:Y:S01]  /*6d80*/  UIADD3 UR4, UPT, UPT, UR43, 0x2a8, URZ ;  /* 0x000002a82b047890 */ /* 0x000fe2000fffe0ff */
[----:B------:R-:W-:Y:S02]  /*6d90*/  LOP3.LUT R148, R148, 0x1, RZ, 0x3c, !PT ;  /* 0x0000000194947812 */ /* 0x000fe400078e3cff */
[----:B------:R2:W1:Y:S01]  /*6da0*/  @P0 LDS.128 R80, [R145+UR43+0xc00] ;  /* 0x000c002b91500984 */ /* 0x0004620008000c00 */
[----:B------:R-:W-:Y:S03]  /*6db0*/  UPRMT UR4, UR37, 0x654, UR4 ;  /* 0x0000065425047896 */ /* 0x000fe60008000004 */
[----:B------:R2:W1:Y:S01]  /*6dc0*/  @P0 LDS.128 R84, [R145+UR43+0x1400] ;  /* 0x0014002b91540984 */ /* 0x0004620008000c00 */
[----:B------:R-:W-:Y:S01]  /*6dd0*/  @!PT LDS RZ, [RZ] ;  /* 0x00000000fffff984 */ /* 0x000fe20000000800 */
[----:B------:R-:W-:Y:S01]  /*6de0*/  @!PT LDS RZ, [RZ] ;  /* 0x00000000fffff984 */ /* 0x000fe20000000800 */
[----:B------:R-:W-:Y:S01]  /*6df0*/  @!PT LDS RZ, [RZ] ;  /* 0x00000000fffff984 */ /* 0x000fe20000000800 */
[----:B------:R-:W-:Y:S01]  /*6e00*/  @!PT LDS RZ, [RZ] ;  /* 0x00000000fffff984 */ /* 0x000fe20000000800 */
[----:B------:R5:W-:Y:S06]  /*6e10*/  MEMBAR.ALL.CTA ;  /* 0x0000000000007992 */ /* 0x000bec0000008000 */
[----:B-----5:R-:W5:Y:S02]  /*6e20*/  FENCE.VIEW.ASYNC.S ;  /* 0x00000000000073c6 */ /* 0x020f640000000000 */
[----:B-----5:R-:W-:Y:S01]  /*6e30*/  SYNCS.ARRIVE.TRANS64.RED.A1T0 RZ, [UR4], RZ ;  /* 0x000000ffffff79a7 */ /* 0x020fe20008100404 */
.L_x_124:
[----:B------:R-:W-:Y:S05]  /*6e40*/  BSYNC B1 ;  /* 0x0000000000017941 */ /* 0x000fea0003800000 */
.L_x_123:
[----:B-1----:R-:W-:Y:S04]  /*6e50*/  LEA.HI R0, R64, R64, RZ, 0x1 ;  /* 0x0000004040007211 */ /* 0x002fe800078f08ff */
[----:B------:R-:W-:Y:S02]  /*6e60*/  SHF.R.U32.HI R7, RZ, 0x1, R0 ;  /* 0x00000001ff077819 */ /* 0x000fe40000011600 */
[----:B------:R-:W-:Y:S03]  /*6e70*/  LOP3.LUT R5, R0, 0xffe, RZ, 0xc0, !PT ;  /* 0x00000ffe00057812 */ /* 0x000fe600078ec0ff */
[----:B------:R-:W-:Y:S02]  /*6e80*/  IMAD R3, R7, 0x60, R2 ;  /* 0x0000006007037824 */ /* 0x000fe400078e0202 */
[----:B------:R-:W-:Y:S04]  /*6e90*/  IMAD.IADD R0, R64, 0x1, -R5 ;  /* 0x0000000140007824 */ /* 0x000fe800078e0a05 */
[----:B------:R-:W-:Y:S05]  /*6ea0*/  IMAD R67, R0, 0x100000, R3 ;  /* 0x0010000000437824 */ /* 0x000fea00078e0203 */
[----:B------:R-:W-:Y:S04]  /*6eb0*/  SHF.R.U32.HI R11, RZ, 0x15, R67 ;  /* 0x00000015ff0b7819 */ /* 0x000fe80000011643 */
[----:B------:R-:W-:Y:S01]  /*6ec0*/  LOP3.LUT P0, RZ, R11, 0x3, R146, 0x48, !PT ;  /* 0x000000030bff7812 */ /* 0x000fe20007804892 */
[----:B------:R-:W-:Y:S01]  /*6ed0*/  @!UPT UIADD3 URZ, UPT, UPT, URZ, URZ, URZ ;  /* 0x000000fffffff290 */ /* 0x000fe2000fffe0ff */
[----:B------:R-:W-:Y:S11]  /*6ee0*/  @P4 BRA `(.L_x_128) ;  /* 0x0000000000084947 */ /* 0x000ff60003800000 */
[----:B------:R-:W1:Y:S02]  /*6ef0*/  SYNCS.PHASECHK.TRANS64.TRYWAIT P1, [R128+URZ+0x2e0], R9 ;  /* 0x0002e009800075a7 */ /* 0x000e6400080211ff */
[----:B-1----:R-:W-:Y:S05]  /*6f00*/  @!P1 BRA `(.L_x_129) ;  /* 0x0000002800c49947 */ /* 0x002fea0003800000 */
.L_x_128:
[----:B------:R-:W-:Y:S05]  /*6f10*/  @!P0 BRA `(.L_x_130) ;  /* 0x0000000000408947 */ /* 0x000fea0003800000 */
[----:B------:R-:W1:Y:S01]  /*6f20*/  LDCU.64 UR8, c[0x4][0x70] ;  /* 0x01000e00ff0877ac */ /* 0x000e620008000a00 */
[----:B------:R-:W-:Y:S01]  /*6f30*/  MOV R15, 0x0 ;  /* 0x00000000000f7802 */ /* 0x000fe20000000f00 */
[----:B------:R-:W-:Y:S02]  /*6f40*/  HFMA2 R12, -RZ, RZ, 0, 5.9604644775390625e-08 ;  /* 0x00000001ff0c7431 */ /* 0x000fe400000001ff */
[----:B------:R-:W-:Y:S02]  /*6f50*/  IMAD.MOV.U32 R8, RZ, RZ, 0x192 ;  /* 0x00000192ff087424 */ /* 0x000fe400078e00ff */
[----:B------:R-:W-:Y:S01]  /*6f60*/  IMAD.MOV.U32 R13, RZ, RZ, RZ ;  /* 0x000000ffff0d7224 */ /* 0x000fe200078e00ff */
[----:B------:R-:W5:Y:S01]  /*6f70*/  LDCU.64 UR6, c[0x4][0x78] ;  /* 0x01000f00ff0677ac */ /* 0x000f620008000a00 */
[----:B------:R-:W2:Y:S01]  /*6f80*/  LDC.64 R14, c[0x4][R15] ;  /* 0x010000000f0e7b82 */ /* 0x000ea20000000a00 */
[----:B------:R-:W3:Y:S01]  /*6f90*/  LDCU.64 UR4, c[0x4][0x10] ;  /* 0x01000200ff0477ac */ /* 0x000ee20008000a00 */
[----:B-1----:R-:W-:Y:S01]  /*6fa0*/  MOV R5, UR9 ;  /* 0x0000000900057c02 */ /* 0x002fe20008000f00 */
[----:B------:R-:W-:Y:S01]  /*6fb0*/  IMAD.U32 R4, RZ, RZ, UR8 ;  /* 0x00000008ff047e24 */ /* 0x000fe2000f8e00ff */
[----:B-----5:R-:W-:Y:S01]  /*6fc0*/  MOV R7, UR7 ;  /* 0x0000000700077c02 */ /* 0x020fe20008000f00 */
[----:B------:R-:W-:Y:S01]  /*6fd0*/  IMAD.U32 R6, RZ, RZ, UR6 ;  /* 0x00000006ff067e24 */ /* 0x000fe2000f8e00ff */
[----:B---3--:R-:W-:Y:S01]  /*6fe0*/  MOV R11, UR5 ;  /* 0x00000005000b7c02 */ /* 0x008fe20008000f00 */
[----:B------:R-:W-:Y:S02]  /*6ff0*/  IMAD.U32 R10, RZ, RZ, UR4 ;  /* 0x00000004ff0a7e24 */ /* 0x000fe4000f8e00ff */
[----:B------:R-:W-:Y:S07]  /*7000*/  LEPC R20, `(.L_x_130) ;  /* 0x000000001014794e */ /* 0x000fee0000000000 */
[----:B--2-4-:R-:W-:Y:S05]  /*7010*/  CALL.ABS.NOINC R14 ;  /* 0x000000000e007343 */ /* 0x014fea0003c00000 */
.L_x_130:
[----:B------:R-:W-:Y:S05]  /*7020*/  WARPSYNC.ALL ;  /* 0x0000000000007948 */ /* 0x000fea0003800000 */
[C---:B------:R-:W-:Y:S01]  /*7030*/  R2UR UR4, R67.reuse ;  /* 0x00000000430472ca */ /* 0x040fe200000e0000 */
[----:B------:R-:W-:Y:S05]  /*7040*/  VIADD R3, R67, 0x20 ;  /* 0x0000002043037836 */ /* 0x000fea0000000000 */
[----:B------:R-:W-:Y:S04]  /*7050*/  SHF.R.U32.HI R3, RZ, 0x15, R3 ;  /* 0x00000015ff037819 */ /* 0x000fe80000011603 */
[----:B------:R-:W-:Y:S03]  /*7060*/  LOP3.LUT P0, RZ, R3, 0x3, R146, 0x48, !PT ;  /* 0x0000000303ff7812 */ /* 0x000fe60007804892 */
[----:B------:R-:W1:Y:S01]  /*7070*/  LDTM.16dp32bit_t0_t15.x16 R40, tmem[UR4] ;  /* 0x00000004002879ee */ /* 0x000e620008a00000 */
[----:B------:R-:W1:Y:S09]  /*7080*/  LDTM.16dp32bit_t16_t31.x16 R40, tmem[UR4+0x10] ;  /* 0x00001004002879ee */ /* 0x000e720008a20000 */
[----:B-1----:R-:W-:Y:S05]  /*7090*/  @!P0 BRA `(.L_x_131) ;  /* 0x0000000000408947 */ /* 0x002fea0003800000 */
        /* <DEDUP_REMOVED lines=16> */
.L_x_131:
[----:B------:R-:W-:Y:S05]  /*71a0*/  WARPSYNC.ALL ;  /* 0x0000000000007948 */ /* 0x000fea0003800000 */
[C---:B------:R-:W-:Y:S01]  /*71b0*/  R2UR UR4, R67.reuse ;  /* 0x00000000430472ca */ /* 0x040fe200000e0000 */
[----:B------:R-:W-:Y:S05]  /*71c0*/  VIADD R3, R67, 0x40 ;  /* 0x0000004043037836 */ /* 0x000fea0000000000 */
[----:B------:R-:W-:Y:S04]  /*71d0*/  SHF.R.U32.HI R3, RZ, 0x15, R3 ;  /* 0x00000015ff037819 */ /* 0x000fe80000011603 */
[----:B------:R-:W-:Y:S03]  /*71e0*/  LOP3.LUT P0, RZ, R3, 0x3, R146, 0x48, !PT ;  /* 0x0000000303ff7812 */ /* 0x000fe60007804892 */
[----:B------:R-:W1:Y:S01]  /*71f0*/  LDTM.16dp32bit_t0_t15.x16 R24, tmem[UR4+0x20] ;  /* 0x00002004001879ee */ /* 0x000e620008a00000 */
        /* <DEDUP_REMOVED lines=18> */
.L_x_132:
[----:B------:R-:W-:Y:S01]  /*7320*/  LOP3.LUT P0, RZ, R144, 0x60, RZ, 0xc0, !PT ;  /* 0x0000006090ff7812 */ /* 0x000fe2000780c0ff */
[----:B------:R-:W-:Y:S05]  /*7330*/  WARPSYNC.ALL ;  /* 0x0000000000007948 */ /* 0x000fea0003800000 */
[C---:B---3--:R-:W-:Y:S01]  /*7340*/  IMAD R0, R66.reuse, R40, RZ ;  /* 0x0000002842007224 */ /* 0x048fe200078e02ff */
[----:B------:R-:W-:Y:S01]  /*7350*/  R2UR UR4, R67 ;  /* 0x00000000430472ca */ /* 0x000fe200000e0000 */
[----:B------:R-:W-:Y:S01]  /*7360*/  IMAD R3, R66, R41, RZ ;  /* 0x0000002942037224 */ /* 0x000fe200078e02ff */
[----:B----4-:R-:W-:Y:S01]  /*7370*/  SHF.L.U32 R70, R72, 0x10, RZ ;  /* 0x0000001048467819 */ /* 0x010fe200000006ff */
[----:B------:R-:W-:Y:S01]  /*7380*/  IMAD R22, R66, R44, RZ ;  /* 0x0000002c42167224 */ /* 0x000fe200078e02ff */
[----:B------:R-:W-:Y:S01]  /*7390*/  PRMT R69, R72, 0x8880, RZ ;  /* 0x0000888048457816 */ /* 0x000fe200000000ff */
[----:B------:R-:W-:Y:S01]  /*73a0*/  IMAD R23, R66, R45, RZ ;  /* 0x0000002d42177224 */ /* 0x000fe200078e02ff */
[----:B------:R-:W-:Y:S01]  /*73b0*/  SHF.L.U32 R71, R72, 0x8, RZ ;  /* 0x0000000848477819 */ /* 0x000fe200000006ff */
[C---:B------:R-:W-:Y:S01]  /*73c0*/  IMAD R24, R66.reuse, R24, RZ ;  /* 0x0000001842187224 */ /* 0x040fe200078e02ff */
[----:B------:R-:W-:Y:S01]  /*73d0*/  SHF.R.S32.HI R70, RZ, 0x18, R70 ;  /* 0x00000018ff467819 */ /* 0x000fe20000011446 */
[----:B------:R-:W-:Y:S01]  /*73e0*/  IMAD R0, R69, R68, R0 ;  /* 0x0000004445007224 */ /* 0x000fe200078e0200 */
[C---:B------:R-:W-:Y:S01]  /*73f0*/  PRMT R117, R73.reuse, 0x8880, RZ ;  /* 0x0000888049757816 */ /* 0x040fe200000000ff */
[C---:B------:R-:W-:Y:S01]  /*7400*/  IMAD R25, R66.reuse, R25, RZ ;  /* 0x0000001942197224 */ /* 0x040fe200078e02ff */
[----:B------:R-:W-:Y:S01]  /*7410*/  SHF.R.S32.HI R71, RZ, 0x18, R71 ;  /* 0x00000018ff477819 */ /* 0x000fe20000011447 */
[----:B------:R-:W-:Y:S01]  /*7420*/  LDTM.16dp32bit_t0_t15.x16 R4, tmem[UR4+0x40] ;  /* 0x00004004000479ee */ /* 0x000fe20008a00000 */
[----:B------:R-:W1:Y:S01]  /*7430*/  LDTM.16dp32bit_t16_t31.x16 R4, tmem[UR4+0x50] ;  /* 0x00005004000479ee */ /* 0x000e620008a20000 */
[----:B------:R-:W-:Y:S01]  /*7440*/  SHF.R.S32.HI R72, RZ, 0x18, R72 ;  /* 0x00000018ff487819 */ /* 0x000fe20000011448 */
[C---:B------:R-:W-:Y:S01]  /*7450*/  IMAD R20, R66.reuse, R42, RZ ;  /* 0x0000002a42147224 */ /* 0x040fe200078e02ff */
[C---:B------:R-:W-:Y:S01]  /*7460*/  SHF.L.U32 R116, R73.reuse, 0x10, RZ ;  /* 0x0000001049747819 */ /* 0x040fe200000006ff */
[----:B------:R-:W-:Y:S01]  /*7470*/  IMAD R21, R66, R43, RZ ;  /* 0x0000002b42157224 */ /* 0x000fe200078e02ff */
[----:B------:R-:W-:Y:S01]  /*7480*/  MOV R69, R117 ;  /* 0x0000007500457202 */ /* 0x000fe20000000f00 */
[-C--:B------:R-:W-:Y:S01]  /*7490*/  IMAD R3, R70, R68.reuse, R3 ;  /* 0x0000004446037224 */ /* 0x080fe200078e0203 */
[----:B------:R-:W-:Y:S01]  /*74a0*/  SHF.L.U32 R114, R73, 0x8, RZ ;  /* 0x0000000849727819 */ /* 0x000fe200000006ff */
[-C--:B------:R-:W-:Y:S01]  /*74b0*/  IMAD R20, R71, R68.reuse, R20 ;  /* 0x0000004447147224 */ /* 0x080fe200078e0214 */
[----:B------:R-:W-:Y:S01]  /*74c0*/  SHF.R.S32.HI R70, RZ, 0x18, R116 ;  /* 0x00000018ff467819 */ /* 0x000fe20000011474 */
[-C--:B------:R-:W-:Y:S01]  /*74d0*/  IMAD R21, R72, R68.reuse, R21 ;  /* 0x0000004448157224 */ /* 0x080fe200078e0215 */
[----:B------:R-:W-:Y:S01]  /*74e0*/  PRMT R112, R74, 0x8880, RZ ;  /* 0x000088804a707816 */ /* 0x000fe200000000ff */
[----:B------:R-:W-:Y:S01]  /*74f0*/  IMAD R22, R69, R68, R22 ;  /* 0x0000004445167224 */ /* 0x000fe200078e0216 */
[----:B------:R-:W-:Y:S01]  /*7500*/  SHF.R.S32.HI R69, RZ, 0x18, R114 ;  /* 0x00000018ff457819 */ /* 0x000fe20000011472 */
[----:B------:R-:W-:Y:S01]  /*7510*/  IMAD R40, R66, R46, RZ ;  /* 0x0000002e42287224 */ /* 0x000fe200078e02ff */
[----:B------:R-:W-:Y:S01]  /*7520*/  SHF.R.S32.HI R73, RZ, 0x18, R73 ;  /* 0x00000018ff497819 */ /* 0x000fe20000011449 */
[C---:B------:R-:W-:Y:S01]  /*7530*/  IMAD.U32 R111, R74.reuse, 0x10000, RZ ;  /* 0x000100004a6f7824 */ /* 0x040fe200078e00ff */
[----:B------:R-:W-:Y:S01]  /*7540*/  SHF.L.U32 R109, R74, 0x8, RZ ;  /* 0x000000084a6d7819 */ /* 0x000fe200000006ff */
[----:B------:R-:W-:Y:S01]  /*7550*/  IMAD R41, R66, R47, RZ ;  /* 0x0000002f42297224 */ /* 0x000fe200078e02ff */
[----:B------:R-:W-:Y:S01]  /*7560*/  MOV R71, R112 ;  /* 0x0000007000477202 */ /* 0x000fe20000000f00 */
[----:B------:R-:W-:Y:S01]  /*7570*/  IMAD R23, R70, R68, R23 ;  /* 0x0000004446177224 */ /* 0x000fe200078e0217 */
[----:B------:R-:W-:Y:S01]  /*7580*/  SHF.R.S32.HI R70, RZ, 0x18, R111 ;  /* 0x00000018ff467819 */ /* 0x000fe2000001146f */
[C---:B------:R-:W-:Y:S01]  /*7590*/  IMAD R42, R66.reuse, R48, RZ ;  /* 0x00000030422a7224 */ /* 0x040fe200078e02ff */
[----:B------:R-:W-:Y:S01]  /*75a0*/  PRMT R105, R75, 0x8880, RZ ;  /* 0x000088804b697816 */ /* 0x000fe200000000ff */
[-C--:B------:R-:W-:Y:S01]  /*75b0*/  IMAD R40, R69, R68.reuse, R40 ;  /* 0x0000004445287224 */ /* 0x080fe200078e0228 */
[C---:B------:R-:W-:Y:S01]  /*75c0*/  SHF.L.U32 R104, R75.reuse, 0x10, RZ ;  /* 0x000000104b687819 */ /* 0x040fe200000006ff */
[C---:B------:R-:W-:Y:S01]  /*75d0*/  IMAD R43, R66.reuse, R49, RZ ;  /* 0x00000031422b7224 */ /* 0x040fe200078e02ff */
[----:B------:R-:W-:Y:S01]  /*75e0*/  SHF.L.U32 R103, R75, 0x8, RZ ;  /* 0x000000084b677819 */ /* 0x000fe200000006ff */
[----:B------:R-:W-:Y:S01]  /*75f0*/  IMAD R41, R73, R68, R41 ;  /* 0x0000004449297224 */ /* 0x000fe200078e0229 */
[----:B------:R-:W-:Y:S01]  /*7600*/  SHF.R.S32.HI R76, RZ, 0x18, R75 ;  /* 0x00000018ff4c7819 */ /* 0x000fe2000001144b */
[C---:B------:R-:W-:Y:S01]  /*7610*/  IMAD R44, R66.reuse, R50, RZ ;  /* 0x00000032422c7224 */ /* 0x040fe200078e02ff */
[----:B------:R-:W-:Y:S01]  /*7620*/  SHF.R.S32.HI R75, RZ, 0x18, R109 ;  /* 0x00000018ff4b7819 */ /* 0x000fe2000001146d */
[-C--:B------:R-:W-:Y:S01]  /*7630*/  IMAD R42, R71, R68.reuse, R42 ;  /* 0x00000044472a7224 */ /* 0x080fe200078e022a */
[----:B------:R-:W-:Y:S01]  /*7640*/  SHF.R.S32.HI R74, RZ, 0x18, R74 ;  /* 0x00000018ff4a7819 */ /* 0x000fe2000001144a */
[----:B------:R-:W-:Y:S01]  /*7650*/  IMAD R45, R66, R51, RZ ;  /* 0x00000033422d7224 */ /* 0x000fe200078e02ff */
[----:B------:R-:W-:Y:S01]  /*7660*/  PRMT R115, R80, 0x8880, RZ ;  /* 0x0000888050737816 */ /* 0x000fe200000000ff */
[----:B------:R-:W-:Y:S01]  /*7670*/  IMAD R43, R70, R68, R43 ;  /* 0x00000044462b7224 */ /* 0x000fe200078e022b */
[----:B------:R-:W-:Y:S01]  /*7680*/  SHF.R.S32.HI R70, RZ, 0x18, R104 ;  /* 0x00000018ff467819 */ /* 0x000fe20000011468 */
[----:B------:R-:W-:Y:S01]  /*7690*/  IMAD R46, R66, R52, RZ ;  /* 0x00000034422e7224 */ /* 0x000fe200078e02ff */
[----:B------:R-:W-:Y:S01]  /*76a0*/  SHF.R.S32.HI R71, RZ, 0x18, R103 ;  /* 0x00000018ff477819 */ /* 0x000fe20000011467 */
[-C--:B------:R-:W-:Y:S01]  /*76b0*/  IMAD R44, R75, R68.reuse, R44 ;  /* 0x000000444b2c7224 */ /* 0x080fe200078e022c */
[----:B------:R-:W-:Y:S01]  /*76c0*/  SHF.L.U32 R110, R80, 0x8, RZ ;  /* 0x00000008506e7819 */ /* 0x000fe200000006ff */
[----:B------:R-:W-:Y:S01]  /*76d0*/  IMAD.MOV.U32 R69, RZ, RZ, R105 ;  /* 0x000000ffff457224 */ /* 0x000fe200078e0069 */
[C---:B------:R-:W-:Y:S01]  /*76e0*/  PRMT R108, R81.reuse, 0x8880, RZ ;  /* 0x00008880516c7816 */ /* 0x040fe200000000ff */
[----:B------:R-:W-:Y:S01]  /*76f0*/  IMAD R47, R66, R53, RZ ;  /* 0x00000035422f7224 */ /* 0x000fe200078e02ff */
[----:B------:R-:W-:Y:S01]  /*7700*/  SHF.R.S32.HI R77, RZ, 0x18, R80 ;  /* 0x00000018ff4d7819 */ /* 0x000fe20000011450 */
[----:B------:R-:W-:Y:S01]  /*7710*/  IMAD R45, R74, R68, R45 ;  /* 0x000000444a2d7224 */ /* 0x000fe200078e022d */
[C---:B------:R-:W-:Y:S01]  /*7720*/  SHF.L.U32 R107, R81.reuse, 0x10, RZ ;  /* 0x00000010516b7819 */ /* 0x040fe200000006ff */
[C---:B------:R-:W-:Y:S01]  /*7730*/  IMAD R48, R66.reuse, R54, RZ ;  /* 0x0000003642307224 */ /* 0x040fe200078e02ff */
[----:B------:R-:W-:Y:S01]  /*7740*/  SHF.L.U32 R106, R81, 0x8, RZ ;  /* 0x00000008516a7819 */ /* 0x000fe200000006ff */
[-C--:B------:R-:W-:Y:S01]  /*7750*/  IMAD R46, R69, R68.reuse, R46 ;  /* 0x00000044452e7224 */ /* 0x080fe200078e022e */
[----:B------:R-:W-:Y:S01]  /*7760*/  MOV R69, R115 ;  /* 0x0000007300457202 */ /* 0x000fe20000000f00 */
[----:B------:R-:W-:Y:S01]  /*7770*/  IMAD R49, R66, R55, RZ ;  /* 0x0000003742317224 */ /* 0x000fe200078e02ff */
[----:B------:R-:W-:Y:S01]  /*7780*/  PRMT R102, R82, 0x8880, RZ ;  /* 0x0000888052667816 */ /* 0x000fe200000000ff */
[----:B------:R-:W-:Y:S01]  /*7790*/  IMAD.U32 R113, R80, 0x10000, RZ ;  /* 0x0001000050717824 */ /* 0x000fe200078e00ff */
[----:B------:R-:W-:Y:S01]  /*77a0*/  SHF.R.S32.HI R73, RZ, 0x18, R106 ;  /* 0x00000018ff497819 */ /* 0x000fe2000001146a */
[-C--:B------:R-:W-:Y:S01]  /*77b0*/  IMAD R47, R70, R68.reuse, R47 ;  /* 0x00000044462f7224 */ /* 0x080fe200078e022f */
[----:B------:R-:W-:Y:S01]  /*77c0*/  SHF.R.S32.HI R78, RZ, 0x18, R81 ;  /* 0x00000018ff4e7819 */ /* 0x000fe20000011451 */
[-C--:B------:R-:W-:Y:S01]  /*77d0*/  IMAD R48, R71, R68.reuse, R48 ;  /* 0x0000004447307224 */ /* 0x080fe200078e0230 */
[----:B------:R-:W-:Y:S01]  /*77e0*/  SHF.R.S32.HI R70, RZ, 0x18, R113 ;  /* 0x00000018ff467819 */ /* 0x000fe20000011471 */
[----:B------:R-:W-:Y:S01]  /*77f0*/  IMAD R49, R76, R68, R49 ;  /* 0x000000444c317224 */ /* 0x000fe200078e0231 */
[----:B------:R-:W-:Y:S01]  /*7800*/  MOV R71, R108 ;  /* 0x0000006c00477202 */ /* 0x000fe20000000f00 */
[----:B------:R-:W-:Y:S01]  /*7810*/  IMAD R24, R69, R68, R24 ;  /* 0x0000004445187224 */ /* 0x000fe200078e0218 */
[----:B------:R-:W-:Y:S01]  /*7820*/  SHF.R.S32.HI R69, RZ, 0x18, R110 ;  /* 0x00000018ff457819 */ /* 0x000fe2000001146e */
[----:B------:R-:W-:Y:S01]  /*7830*/  IMAD R26, R66, R26, RZ ;  /* 0x0000001a421a7224 */ /* 0x000fe200078e02ff */
[----:B------:R-:W-:Y:S01]  /*7840*/  SHF.L.U32 R100, R82, 0x8, RZ ;  /* 0x0000000852647819 */ /* 0x000fe200000006ff */
[----:B------:R-:W-:Y:S01]  /*7850*/  IMAD R27, R66, R27, RZ ;  /* 0x0000001b421b7224 */ /* 0x000fe200078e02ff */
[----:B------:R-:W-:Y:S01]  /*7860*/  PRMT R99, R83, 0x8880, RZ ;  /* 0x0000888053637816 */ /* 0x000fe200000000ff */
[----:B------:R-:W-:Y:S01]  /*7870*/  IMAD R25, R70, R68, R25 ;  /* 0x0000004446197224 */ /* 0x000fe200078e0219 */
[----:B------:R-:W-:Y:S01]  /*7880*/  SHF.R.S32.HI R70, RZ, 0x18, R107 ;  /* 0x00000018ff467819 */ /* 0x000fe2000001146b */
[C---:B------:R-:W-:Y:S01]  /*7890*/  IMAD R28, R66.reuse, R28, RZ ;  /* 0x0000001c421c7224 */ /* 0x040fe200078e02ff */
[----:B------:R-:W-:Y:S01]  /*78a0*/  SHF.R.S32.HI R79, RZ, 0x18, R82 ;  /* 0x00000018ff4f7819 */ /* 0x000fe20000011452 */
[----:B------:R-:W-:Y:S01]  /*78b0*/  IMAD R26, R69, R68, R26 ;  /* 0x00000044451a7224 */ /* 0x000fe200078e021a */
[----:B------:R-:W-:Y:S01]  /*78c0*/  MOV R69, R102 ;  /* 0x0000006600457202 */ /* 0x000fe20000000f00 */
[C---:B------:R-:W-:Y:S01]  /*78d0*/  IMAD R29, R66.reuse, R29, RZ ;  /* 0x0000001d421d7224 */ /* 0x040fe200078e02ff */
[----:B------:R-:W-:Y:S01]  /*78e0*/  SHF.L.U32 R97, R83, 0x10, RZ ;  /* 0x0000001053617819 */ /* 0x000fe200000006ff */
[----:B------:R-:W-:Y:S01]  /*78f0*/  IMAD R27, R77, R68, R27 ;  /* 0x000000444d1b7224 */ /* 0x000fe200078e021b */
[----:B------:R-:W-:Y:S01]  /*7900*/  SHF.L.U32 R95, R83, 0x8, RZ ;  /* 0x00000008535f7819 */ /* 0x000fe200000006ff */
[----:B------:R-:W-:Y:S01]  /*7910*/  IMAD R30, R66, R30, RZ ;  /* 0x0000001e421e7224 */ /* 0x000fe200078e02ff */
[----:B------:R-:W-:Y:S01]  /*7920*/  PRMT R98, R84, 0x8880, RZ ;  /* 0x0000888054627816 */ /* 0x000fe200000000ff */
[-C--:B------:R-:W-:Y:S01]  /*7930*/  IMAD R28, R71, R68.reuse, R28 ;  /* 0x00000044471c7224 */ /* 0x080fe200078e021c */
[----:B------:R-:W-:Y:S01]  /*7940*/  MOV R71, R99 ;  /* 0x0000006300477202 */ /* 0x000fe20000000f00 */
[----:B------:R-:W-:Y:S01]  /*7950*/  IMAD R31, R66, R31, RZ ;  /* 0x0000001f421f7224 */ /* 0x000fe200078e02ff */
[----:B------:R-:W-:Y:S01]  /*7960*/  SHF.R.S32.HI R80, RZ, 0x18, R83 ;  /* 0x00000018ff507819 */ /* 0x000fe20000011453 */
[----:B------:R-:W-:Y:S01]  /*7970*/  IMAD.U32 R101, R82, 0x10000, RZ ;  /* 0x0001000052657824 */ /* 0x000fe200078e00ff */
[----:B------:R-:W-:Y:S01]  /*7980*/  SHF.L.U32 R94, R84, 0x8, RZ ;  /* 0x00000008545e7819 */ /* 0x000fe200000006ff */
[----:B------:R-:W-:Y:S01]  /*7990*/  IMAD R29, R70, R68, R29 ;  /* 0x00000044461d7224 */ /* 0x000fe200078e021d */
[----:B------:R-:W-:Y:S01]  /*79a0*/  PRMT R93, R85, 0x8880, RZ ;  /* 0x00008880555d7816 */ /* 0x000fe200000000ff */
[----:B------:R-:W-:Y:S01]  /*79b0*/  IMAD R32, R66, R32, RZ ;  /* 0x0000002042207224 */ /* 0x000fe200078e02ff */
[----:B------:R-:W-:Y:S01]  /*79c0*/  SHF.R.S32.HI R70, RZ, 0x18, R101 ;  /* 0x00000018ff467819 */ /* 0x000fe20000011465 */
[-C--:B------:R-:W-:Y:S01]  /*79d0*/  IMAD R30, R73, R68.reuse, R30 ;  /* 0x00000044491e7224 */ /* 0x080fe200078e021e */
[----:B------:R-:W-:Y:S01]  /*79e0*/  SHF.R.S32.HI R73, RZ, 0x18, R95 ;  /* 0x00000018ff497819 */ /* 0x000fe2000001145f */
[-C--:B------:R-:W-:Y:S01]  /*79f0*/  IMAD R31, R78, R68.reuse, R31 ;  /* 0x000000444e1f7224 */ /* 0x080fe200078e021f */
[----:B------:R-:W-:Y:S01]  /*7a00*/  SHF.R.S32.HI R72, RZ, 0x18, R84 ;  /* 0x00000018ff487819 */ /* 0x000fe20000011454 */
[C---:B------:R-:W-:Y:S01]  /*7a10*/  IMAD R33, R66.reuse, R33, RZ ;  /* 0x0000002142217224 */ /* 0x040fe200078e02ff */
[----:B------:R-:W-:Y:S01]  /*7a20*/  SHF.L.U32 R92, R85, 0x10, RZ ;  /* 0x00000010555c7819 */ /* 0x000fe200000006ff */
[----:B------:R-:W-:Y:S01]  /*7a30*/  IMAD R32, R69, R68, R32 ;  /* 0x0000004445207224 */ /* 0x000fe200078e0220 */
[----:B------:R-:W-:Y:S01]  /*7a40*/  SHF.R.S32.HI R69, RZ, 0x18, R100 ;  /* 0x00000018ff457819 */ /* 0x000fe20000011464 */
[C---:B------:R-:W-:Y:S01]  /*7a50*/  IMAD R34, R66.reuse, R34, RZ ;  /* 0x0000002242227224 */ /* 0x040fe200078e02ff */
[----:B------:R-:W-:Y:S01]  /*7a60*/  SHF.L.U32 R91, R85, 0x8, RZ ;  /* 0x00000008555b7819 */ /* 0x000fe200000006ff */
        /* <DEDUP_REMOVED lines=8> */
[C---:B------:R-:W-:Y:S01]  /*7af0*/  IMAD R37, R66.reuse, R37, RZ ;  /* 0x0000002542257224 */ /* 0x040fe200078e02ff */
[----:B------:R-:W-:Y:S01]  /*7b00*/  SHF.R.S32.HI R82, RZ, 0x18, R86 ;  /* 0x00000018ff527819 */ /* 0x000fe20000011456 */
[----:B------:R-:W-:Y:S01]  /*7b10*/  IMAD R35, R79, R68, R35 ;  /* 0x000000444f237224 */ /* 0x000fe200078e0223 */
[----:B------:R-:W-:Y:S01]  /*7b20*/  SHF.L.U32 R85, R87, 0x10, RZ ;  /* 0x0000001057557819 */ /* 0x000fe200000006ff */
[----:B------:R-:W-:Y:S01]  /*7b30*/  IMAD R38, R66, R38, RZ ;  /* 0x0000002642267224 */ /* 0x000fe200078e02ff */
[----:B------:R-:W-:Y:S01]  /*7b40*/  R2UR UR5, R128 ;  /* 0x00000000800572ca */ /* 0x000fe200000e0000 */
[-C--:B------:R-:W-:Y:S01]  /*7b50*/  IMAD R36, R71, R68.reuse, R36 ;  /* 0x0000004447247224 */ /* 0x080fe200078e0224 */
[----:B------:R-:W-:Y:S01]  /*7b60*/  MOV R71, R93 ;  /* 0x0000005d00477202 */ /* 0x000fe20000000f00 */
[----:B------:R-:W-:Y:S01]  /*7b70*/  IMAD R39, R66, R39, RZ ;  /* 0x0000002742277224 */ /* 0x000fe200078e02ff */
[----:B------:R-:W-:Y:S01]  /*7b80*/  SHF.R.S32.HI R83, RZ, 0x18, R87 ;  /* 0x00000018ff537819 */ /* 0x000fe20000011457 */
[----:B------:R-:W-:Y:S01]  /*7b90*/  IMAD.U32 R96, R84, 0x10000, RZ ;  /* 0x0001000054607824 */ /* 0x000fe200078e00ff */
[----:B------:R-:W-:Y:S01]  /*7ba0*/  SHF.L.U32 R84, R87, 0x8, RZ ;  /* 0x0000000857547819 */ /* 0x000fe200000006ff */
[----:B------:R-:W-:Y:S01]  /*7bb0*/  IMAD R37, R70, R68, R37 ;  /* 0x0000004446257224 */ /* 0x000fe200078e0225 */
[----:B------:R-:W-:Y:S01]  /*7bc0*/  I2IP.S8.S32.SAT R128, R21, R20, RZ ;  /* 0x0000001415807239 */ /* 0x000fe200000014ff */
[----:B-1----:R-:W-:Y:S01]  /*7bd0*/  IMAD R4, R66, R4, RZ ;  /* 0x0000000442047224 */ /* 0x002fe200078e02ff */
[----:B------:R-:W-:Y:S01]  /*7be0*/  SHF.R.S32.HI R70, RZ, 0x18, R96 ;  /* 0x00000018ff467819 */ /* 0x000fe20000011460 */
[----:B------:R-:W-:Y:S01]  /*7bf0*/  IMAD R38, R73, R68, R38 ;  /* 0x0000004449267224 */ /* 0x000fe200078e0226 */
[----:B------:R-:W-:Y:S01]  /*7c00*/  I2IP.S8.S32.SAT R129, R41, R40, RZ ;  /* 0x0000002829817239 */ /* 0x000fe200000014ff */
[----:B------:R-:W-:Y:S01]  /*7c10*/  IMAD.MOV.U32 R69, RZ, RZ, R98 ;  /* 0x000000ffff457224 */ /* 0x000fe200078e0062 */
[----:B------:R-:W-:Y:S01]  /*7c20*/  I2IP.S8.S32.SAT R130, R45, R44, RZ ;  /* 0x0000002c2d827239 */ /* 0x000fe200000014ff */
[----:B------:R-:W-:Y:S01]  /*7c30*/  IMAD R39, R80, R68, R39 ;  /* 0x0000004450277224 */ /* 0x000fe200078e0227 */
[----:B------:R-:W-:Y:S01]  /*7c40*/  I2IP.S8.S32.SAT R131, R49, R48, RZ ;  /* 0x0000003031837239 */ /* 0x000fe200000014ff */
[C---:B------:R-:W-:Y:S01]  /*7c50*/  IMAD R5, R66.reuse, R5, RZ ;  /* 0x0000000542057224 */ /* 0x040fe200078e02ff */
[----:B------:R-:W-:Y:S01]  /*7c60*/  I2IP.S8.S32.SAT R132, R27, R26, RZ ;  /* 0x0000001a1b847239 */ /* 0x000fe200000014ff */
[----:B------:R-:W-:Y:S01]  /*7c70*/  IMAD R4, R69, R68, R4 ;  /* 0x0000004445047224 */ /* 0x000fe200078e0204 */
[----:B------:R-:W-:Y:S01]  /*7c80*/  SHF.R.S32.HI R69, RZ, 0x18, R94 ;  /* 0x00000018ff457819 */ /* 0x000fe2000001145e */
[C---:B------:R-:W-:Y:S01]  /*7c90*/  IMAD R6, R66.reuse, R6, RZ ;  /* 0x0000000642067224 */ /* 0x040fe200078e02ff */
[----:B------:R-:W-:Y:S01]  /*7ca0*/  I2IP.S8.S32.SAT R133, R31, R30, RZ ;  /* 0x0000001e1f857239 */ /* 0x000fe200000014ff */
[----:B------:R-:W-:Y:S01]  /*7cb0*/  IMAD R7, R66, R7, RZ ;  /* 0x0000000742077224 */ /* 0x000fe200078e02ff */
[----:B------:R-:W-:Y:S01]  /*7cc0*/  I2IP.S8.S32.SAT R134, R35, R34, RZ ;  /* 0x0000002223867239 */ /* 0x000fe200000014ff */
[----:B------:R-:W-:Y:S01]  /*7cd0*/  IMAD R5, R70, R68, R5 ;  /* 0x0000004446057224 */ /* 0x000fe200078e0205 */
[----:B------:R-:W-:Y:S01]  /*7ce0*/  SHF.R.S32.HI R70, RZ, 0x18, R92 ;  /* 0x00000018ff467819 */ /* 0x000fe2000001145c */
[C---:B------:R-:W-:Y:S01]  /*7cf0*/  IMAD R8, R66.reuse, R8, RZ ;  /* 0x0000000842087224 */ /* 0x040fe200078e02ff */
[----:B------:R-:W-:Y:S01]  /*7d00*/  I2IP.S8.S32.SAT R135, R39, R38, RZ ;  /* 0x0000002627877239 */ /* 0x000fe200000014ff */
[----:B------:R-:W-:Y:S01]  /*7d10*/  IMAD R6, R69, R68, R6 ;  /* 0x0000004445067224 */ /* 0x000fe200078e0206 */
[----:B------:R-:W-:Y:S01]  /*7d20*/  SHF.R.S32.HI R69, RZ, 0x18, R91 ;  /* 0x00000018ff457819 */ /* 0x000fe2000001145b */
[----:B------:R-:W-:Y:S01]  /*7d30*/  IMAD R9, R66, R9, RZ ;  /* 0x0000000942097224 */ /* 0x000fe200078e02ff */
[----:B------:R-:W-:Y:S01]  /*7d40*/  I2IP.S8.S32.SAT R128, R3, R0, R128 ;  /* 0x0000000003807239 */ /* 0x000fe20000001480 */
[----:B------:R-:W-:Y:S01]  /*7d50*/  IMAD R7, R72, R68, R7 ;  /* 0x0000004448077224 */ /* 0x000fe200078e0207 */
[----:B------:R-:W-:Y:S01]  /*7d60*/  I2IP.S8.S32.SAT R129, R23, R22, R129 ;  /* 0x0000001617817239 */ /* 0x000fe20000001481 */
[----:B------:R-:W-:Y:S01]  /*7d70*/  IMAD R10, R66, R10, RZ ;  /* 0x0000000a420a7224 */ /* 0x000fe200078e02ff */
[----:B------:R-:W-:Y:S01]  /*7d80*/  I2IP.S8.S32.SAT R130, R43, R42, R130 ;  /* 0x0000002a2b827239 */ /* 0x000fe20000001482 */
[----:B------:R-:W-:Y:S01]  /*7d90*/  IMAD R8, R71, R68, R8 ;  /* 0x0000004447087224 */ /* 0x000fe200078e0208 */
[----:B------:R-:W-:Y:S01]  /*7da0*/  MOV R71, R90 ;  /* 0x0000005a00477202 */ /* 0x000fe20000000f00 */
[----:B------:R-:W-:Y:S01]  /*7db0*/  IMAD.SHL.U32 R88, R86, 0x100, RZ ;  /* 0x0000010056587824 */ /* 0x000fe200078e00ff */
[----:B------:R-:W-:Y:S01]  /*7dc0*/  PRMT R86, R87, 0x8880, RZ ;  /* 0x0000888057567816 */ /* 0x000fe200000000ff */
[----:B------:R-:W-:Y:S01]  /*7dd0*/  IMAD R11, R66, R11, RZ ;  /* 0x0000000b420b7224 */ /* 0x000fe200078e02ff */
[----:B------:R-:W-:Y:S01]  /*7de0*/  I2IP.S8.S32.SAT R156, R7, R6, RZ ;  /* 0x00000006079c7239 */ /* 0x000fe200000014ff */
[----:B------:R-:W-:Y:S01]  /*7df0*/  IMAD R9, R70, R68, R9 ;  /* 0x0000004446097224 */ /* 0x000fe200078e0209 */
[----:B------:R-:W-:Y:S01]  /*7e00*/  SHF.R.S32.HI R70, RZ, 0x18, R89 ;  /* 0x00000018ff467819 */ /* 0x000fe20000011459 */
[C---:B------:R-:W-:Y:S01]  /*7e10*/  IMAD R12, R66.reuse, R12, RZ ;  /* 0x0000000c420c7224 */ /* 0x040fe200078e02ff */
[----:B------:R-:W-:Y:S01]  /*7e20*/  UIADD3 UR5, UPT, UPT, UR5, 0x300, URZ ;  /* 0x0000030005057890 */ /* 0x000fe2000fffe0ff */
[-C--:B------:R-:W-:Y:S01]  /*7e30*/  IMAD R10, R69, R68.reuse, R10 ;  /* 0x00000044450a7224 */ /* 0x080fe200078e020a */
[----:B------:R-:W-:Y:S01]  /*7e40*/  SHF.R.S32.HI R69, RZ, 0x18, R88 ;  /* 0x00000018ff457819 */ /* 0x000fe20000011458 */
[C---:B------:R-:W-:Y:S01]  /*7e50*/  IMAD R13, R66.reuse, R13, RZ ;  /* 0x0000000d420d7224 */ /* 0x040fe200078e02ff */
[----:B------:R-:W-:Y:S01]  /*7e60*/  UPRMT UR5, UR37, 0x654, UR5 ;  /* 0x0000065425057896 */ /* 0x000fe20008000005 */
[----:B------:R-:W-:Y:S01]  /*7e70*/  IMAD R11, R81, R68, R11 ;  /* 0x00000044510b7224 */ /* 0x000fe200078e020b */
[----:B------:R-:W-:Y:S01]  /*7e80*/  I2IP.S8.S32.SAT R131, R47, R46, R131 ;  /* 0x0000002e2f837239 */ /* 0x000fe20000001483 */
[----:B------:R-:W-:Y:S01]  /*7e90*/  IMAD R12, R71, R68, R12 ;  /* 0x00000044470c7224 */ /* 0x000fe200078e020c */
[----:B------:R-:W-:Y:S01]  /*7ea0*/  MOV R71, R86 ;  /* 0x0000005600477202 */ /* 0x000fe20000000f00 */
[----:B------:R-:W-:Y:S01]  /*7eb0*/  IMAD R14, R66, R14, RZ ;  /* 0x0000000e420e7224 */ /* 0x000fe200078e02ff */
[----:B------:R-:W-:Y:S01]  /*7ec0*/  I2IP.S8.S32.SAT R157, R11, R10, RZ ;  /* 0x0000000a0b9d7239 */ /* 0x000fe200000014ff */
[----:B------:R-:W-:Y:S01]  /*7ed0*/  IMAD R13, R70, R68, R13 ;  /* 0x00000044460d7224 */ /* 0x000fe200078e020d */
[----:B------:R-:W-:Y:S01]  /*7ee0*/  SHF.R.S32.HI R70, RZ, 0x18, R85 ;  /* 0x00000018ff467819 */ /* 0x000fe20000011455 */
[C---:B------:R-:W-:Y:S01]  /*7ef0*/  IMAD R15, R66.reuse, R15, RZ ;  /* 0x0000000f420f7224 */ /* 0x040fe200078e02ff */
[----:B------:R-:W-:Y:S01]  /*7f00*/  I2IP.S8.S32.SAT R132, R25, R24, R132 ;  /* 0x0000001819847239 */ /* 0x000fe20000001484 */
[C---:B------:R-:W-:Y:S01]  /*7f10*/  IMAD R16, R66.reuse, R16, RZ ;  /* 0x0000001042107224 */ /* 0x040fe200078e02ff */
[----:B------:R-:W-:Y:S01]  /*7f20*/  I2IP.S8.S32.SAT R133, R29, R28, R133 ;  /* 0x0000001c1d857239 */ /* 0x000fe20000001485 */
[----:B------:R-:W-:Y:S01]  /*7f30*/  IMAD R14, R69, R68, R14 ;  /* 0x00000044450e7224 */ /* 0x000fe200078e020e */
[----:B------:R-:W-:Y:S01]  /*7f40*/  SHF.R.S32.HI R69, RZ, 0x18, R84 ;  /* 0x00000018ff457819 */ /* 0x000fe20000011454 */
[----:B------:R-:W-:Y:S01]  /*7f50*/  IMAD R17, R66, R17, RZ ;  /* 0x0000001142117224 */ /* 0x000fe200078e02ff */
[----:B------:R-:W-:Y:S01]  /*7f60*/  I2IP.S8.S32.SAT R134, R33, R32, R134 ;  /* 0x0000002021867239 */ /* 0x000fe20000001486 */
[----:B------:R-:W-:Y:S01]  /*7f70*/  IMAD R15, R82, R68, R15 ;  /* 0x00000044520f7224 */ /* 0x000fe200078e020f */
[----:B------:R-:W-:Y:S01]  /*7f80*/  I2IP.S8.S32.SAT R135, R37, R36, R135 ;  /* 0x0000002425877239 */ /* 0x000fe20000001487 */
[----:B------:R-:W-:Y:S01]  /*7f90*/  IMAD R16, R71, R68, R16 ;  /* 0x0000004447107224 */ /* 0x000fe200078e0210 */
[----:B------:R-:W-:Y:S01]  /*7fa0*/  I2IP.S8.S32.SAT R156, R5, R4, R156 ;  /* 0x00000004059c7239 */ /* 0x000fe2000000149c */
[----:B------:R-:W-:Y:S01]  /*7fb0*/  IMAD R18, R66, R18, RZ ;  /* 0x0000001242127224 */ /* 0x000fe200078e02ff */
[----:B------:R-:W-:Y:S01]  /*7fc0*/  I2IP.S8.S32.SAT R154, R15, R14, RZ ;  /* 0x0000000e0f9a7239 */ /* 0x000fe200000014ff */
[----:B------:R-:W-:Y:S01]  /*7fd0*/  IMAD R17, R70, R68, R17 ;  /* 0x0000004446117224 */ /* 0x000fe200078e0211 */
[----:B------:R-:W-:Y:S01]  /*7fe0*/  I2IP.S8.S32.SAT R157, R9, R8, R157 ;  /* 0x00000008099d7239 */ /* 0x000fe2000000149d */
[----:B------:R-:W-:Y:S01]  /*7ff0*/  IMAD R19, R66, R19, RZ ;  /* 0x0000001342137224 */ /* 0x000fe200078e02ff */
[----:B------:R-:W-:Y:S01]  /*8000*/  I2IP.S8.S32.SAT R158, R13, R12, R154 ;  /* 0x0000000c0d9e7239 */ /* 0x000fe2000000149a */
[-C--:B------:R-:W-:Y:S01]  /*8010*/  IMAD R18, R69, R68.reuse, R18 ;  /* 0x0000004445127224 */ /* 0x080fe200078e0212 */
[----:B------:R-:W-:Y:S01]  /*8020*/  NOP ;  /* 0x0000000000007918 */ /* 0x000fe20000000000 */
[----:B------:R-:W-:Y:S01]  /*8030*/  IMAD R19, R83, R68, R19 ;  /* 0x0000004453137224 */ /* 0x000fe200078e0213 */
[----:B------:R-:W-:Y:S01]  /*8040*/  SYNCS.ARRIVE.TRANS64.RED.A1T0 RZ, [UR5], RZ ;  /* 0x000000ffffff79a7 */ /* 0x000fe20008100405 */
[----:B------:R1:W-:Y:S01]  /*8050*/  STS.128 [R145+UR43+0x1c00], R128 ;  /* 0x001c008091007988 */ /* 0x0003e20008000c2b */
[----:B------:R-:W-:Y:S01]  /*8060*/  BSSY.RECONVERGENT B0, `(.L_x_133) ;  /* 0x0000025000007945 */ /* 0x000fe20003800200 */
[----:B------:R-:W-:Y:S02]  /*8070*/  IADD3 R154, PT, PT, R64, 0x1, RZ ;  /* 0x00000001409a7810 */ /* 0x000fe40007ffe0ff */
[----:B------:R-:W-:Y:S04]  /*8080*/  I2IP.S8.S32.SAT R155, R19, R18, RZ ;  /* 0x00000012139b7239 */ /* 0x000fe800000014ff */
[----:B------:R1:W-:Y:S01]  /*8090*/  STS.128 [R145+UR43+0x2400], R132 ;  /* 0x0024008491007988 */ /* 0x0003e20008000c2b */
[----:B------:R-:W-:Y:S07]  /*80a0*/  I2IP.S8.S32.SAT R159, R17, R16, R155 ;  /* 0x00000010119f7239 */ /* 0x000fee000000149b */
[----:B------:R1:W-:Y:S01]  /*80b0*/  STS.128 [R145+UR43+0x2c00], R156 ;  /* 0x002c009c91007988 */ /* 0x0003e20008000c2b */
[----:B------:R-:W-:Y:S01]  /*80c0*/  @!PT LDS RZ, [RZ] ;  /* 0x00000000fffff984 */ /* 0x000fe20000000800 */
[----:B------:R-:W-:Y:S01]  /*80d0*/  @!PT LDS RZ, [RZ] ;  /* 0x00000000fffff984 */ /* 0x000fe20000000800 */
[----:B------:R-:W-:Y:S01]  /*80e0*/  @!PT LDS RZ, [RZ] ;  /* 0x00000000fffff984 */ /* 0x000fe20000000800 */
[----:B------:R-:W-:Y:S01]  /*80f0*/  @!PT LDS RZ, [RZ] ;  /* 0x00000000fffff984 */ /* 0x000fe20000000800 */
[----:B------:R3:W-:Y:S07]  /*8100*/  MEMBAR.ALL.CTA ;  /* 0x0000000000007992 */ /* 0x0007ee0000008000 */
[----:B---3--:R-:W3:Y:S02]  /*8110*/  FENCE.VIEW.ASYNC.S ;  /* 0x00000000000073c6 */ /* 0x008ee40000000000 */
[----:B---3--:R-:W-:Y:S06]  /*8120*/  BAR.SYNC.DEFER_BLOCKING 0x1, 0x80 ;  /* 0x0042000000007b1d */ /* 0x008fec0000010000 */
[----:B------:R-:W-:Y:S05]  /*8130*/  @P0 BRA `(.L_x_134) ;  /* 0x00000000005c0947 */ /* 0x000fea0003800000 */
[----:B------:R-:W-:Y:S01]  /*8140*/  UIADD3 UR4, UPT, UPT, UR43, 0x1c00, URZ ;  /* 0x00001c002b047890 */ /* 0x000fe2000fffe0ff */
[----:B------:R-:W-:Y:S01]  /*8150*/  R2UR UR13, R137 ;  /* 0x00000000890d72ca */ /* 0x000fe200000e0000 */
[----:B------:R-:W-:Y:S01]  /*8160*/  UIADD3 UR16, UP0, UPT, UR46, 0x680, URZ ;  /* 0x000006802e107890 */ /* 0x000fe2000ff1e0ff */
[----:B------:R-:W-:Y:S01]  /*8170*/  R2UR UR14, R139 ;  /* 0x000000008b0e72ca */ /* 0x000fe200000e0000 */
[----:B------:R-:W-:Y:S01]  /*8180*/  UMOV UR15, UR36 ;  /* 0x00000024000f7c82 */ /* 0x000fe20008000000 */
[----:B------:R-:W-:Y:S01]  /*8190*/  UIADD3 UR8, UPT, UPT, UR43, 0x2400, URZ ;  /* 0x000024002b087890 */ /* 0x000fe2000fffe0ff */
[----:B------:R-:W-:Y:S01]  /*81a0*/  IMAD.U32 R151, RZ, RZ, UR4 ;  /* 0x00000004ff977e24 */ /* 0x000fe2000f8e00ff */
[----:B------:R-:W-:Y:S01]  /*81b0*/  UIADD3.X UR17, UPT, UPT, URZ, UR47, URZ, UP0, !UPT ;  /* 0x0000002fff117290 */ /* 0x000fe200087fe4ff */
[----:B------:R-:W-:Y:S01]  /*81c0*/  UMOV UR11, UR36 ;  /* 0x00000024000b7c82 */ /* 0x000fe20008000000 */
[----:B------:R-:W-:Y:S02]  /*81d0*/  UIADD3 UR4, UPT, UPT, UR43, 0x2c00, URZ ;  /* 0x00002c002b047890 */ /* 0x000fe4000fffe0ff */
[----:B------:R-:W-:Y:S01]  /*81e0*/  R2UR UR12, R151 ;  /* 0x00000000970c72ca */ /* 0x000fe200000e0000 */
[----:B------:R-:W-:Y:S02]  /*81f0*/  UMOV UR7, UR36 ;  /* 0x0000002400077c82 */ /* 0x000fe40008000000 */
[----:B------:R-:W-:Y:S02]  /*8200*/  UIMAD UR13, UR13, 0x60, URZ ;  /* 0x000000600d0d78a4 */ /* 0x000fe4000f8e02ff */
[----:B------:R-:W-:Y:S02]  /*8210*/  USHF.L.U32 UR14, UR14, 0x6, URZ ;  /* 0x000000060e0e7899 */ /* 0x000fe400080006ff */
[----:B------:R-:W-:Y:S02]  /*8220*/  UIADD3 UR9, UPT, UPT, UR13, 0x20, URZ ;  /* 0x000000200d097890 */ /* 0x000fe4000fffe0ff */
[----:B------:R-:W-:Y:S03]  /*8230*/  UIADD3 UR5, UPT, UPT, UR13, 0x40, URZ ;  /* 0x000000400d057890 */ /* 0x000fe6000fffe0ff */
[----:B------:R-:W-:Y:S01]  /*8240*/  UMOV UR10, UR14 ;  /* 0x0000000e000a7c82 */ /* 0x000fe20008000000 */
[----:B------:R-:W-:Y:S01]  /*8250*/  UMOV UR6, UR14 ;  /* 0x0000000e00067c82 */ /* 0x000fe20008000000 */
[----:B------:R3:W-:Y:S02]  /*8260*/  UTMASTG.3D [UR12], [UR16] ;  /* 0x0000000c100073b5 */ /* 0x0007e40008010000 */
[----:B------:R3:W-:Y:S02]  /*8270*/  UTMASTG.3D [UR8], [UR16] ;  /* 0x00000008100073b5 */ /* 0x0007e40008010000 */
[----:B------:R3:W-:Y:S01]  /*8280*/  UTMASTG.3D [UR4], [UR16] ;  /* 0x00000004100073b5 */ /* 0x0007e20008010000 */
[----:B------:R0:W-:Y:S01]  /*8290*/  UTMACMDFLUSH ;  /* 0x00000000000079b7 */ /* 0x0001e20000000000 */
[----:B---3--:R-:W-:Y:S04]  /*82a0*/  DEPBAR.LE SB0, 0x0 ;  /* 0x000080000000791a */ /* 0x008fe80000000000 */
.L_x_134:
[----:B------:R-:W-:Y:S05]  /*82b0*/  BSYNC.RECONVERGENT B0 ;  /* 0x0000000000007941 */ /* 0x000fea0003800200 */
.L_x_133:
[----:B------:R-:W-:Y:S01]  /*82c0*/  BAR.SYNC.DEFER_BLOCKING 0x1, 0x80 ;  /* 0x0042000000007b1d */ /* 0x000fe20000010000 */
[----:B------:R-:W-:Y:S01]  /*82d0*/  ISETP.NE.AND P2, PT, R152, RZ, PT ;  /* 0x000000ff9800720c */ /* 0x000fe20003f45270 */
[----:B------:R-:W-:Y:S01]  /*82e0*/  IMAD.IADD R137, R63, 0x1, R136 ;  /* 0x000000013f897824 */ /* 0x000fe200078e0288 */
[----:B------:R-:W-:Y:S01]  /*82f0*/  ISETP.NE.AND P0, PT, R153, 0x2, PT ;  /* 0x000000029900780c */ /* 0x000fe20003f05270 */
[----:B------:R-:W-:Y:S01]  /*8300*/  IMAD.IADD R139, R65, 0x1, R138 ;  /* 0x00000001418b7824 */ /* 0x000fe200078e028a */
[----:B------:R-:W-:Y:S02]  /*8310*/  ISETP.NE.AND P1, PT, R154, 0x4, PT ;  /* 0x000000049a00780c */ /* 0x000fe40003f25270 */
[----:B------:R-:W-:Y:S02]  /*8320*/  SEL R0, RZ, 0x1, P0 ;  /* 0x00000001ff007807 */ /* 0x000fe40000000000 */
[----:B------:R-:W-:Y:S02]  /*8330*/  SEL R3, RZ, 0x1, P1 ;  /* 0x00000001ff037807 */ /* 0x000fe40000800000 */
[----:B------:R-:W-:Y:S02]  /*8340*/  LOP3.LUT R149, R149, R0, RZ, 0x3c, !PT ;  /* 0x0000000095957212 */ /* 0x000fe400078e3cff */
[----:B------:R-:W-:Y:S02]  /*8350*/  LOP3.LUT R150, R150, R3, RZ, 0x3c, !PT ;  /* 0x0000000396967212 */ /* 0x000fe400078e3cff */
[----:B------:R-:W-:Y:S02]  /*8360*/  @P2 R2UR UR36, R147 ;  /* 0x00000000932422ca */ /* 0x000fe400000e0000 */
[----:B------:R-:W-:Y:S02]  /*8370*/  SEL R153, R153, RZ, P0 ;  /* 0x000000ff99997207 */ /* 0x000fe40000000000 */
[----:B------:R-:W-:Y:S01]  /*8380*/  SEL R64, R154, RZ, P1 ;  /* 0x000000ff9a407207 */ /* 0x000fe20000800000 */
[----:B------:R-:W-:Y:S10]  /*8390*/  @P2 BRA `(.L_x_135) ;  /* 0xffffffdc00582947 */ /* 0x000ff4000383ffff */
[----:B------:R-:W-:Y:S05]  /*83a0*/  EXIT ;  /* 0x000000000000794d */ /* 0x000fea0003800000 */
.L_x_20:
[----:B--2---:R2:W1:Y:S02]  /*83b0*/  SYNCS.PHASECHK.TRANS64.TRYWAIT P0, [R3+URZ+0x330], R2 ;  /* 0x00033002030075a7 */ /* 0x00446400080011ff */
[----:B-1----:R-:W-:Y:S05]  /*83c0*/  @!P0 NANOSLEEP.SYNCS 0x989680 ;  /* 0x009896800000895d */ /* 0x002fea0003900000 */
[----:B------:R-:W1:Y:S02]  /*83d0*/  @!P0 SYNCS.PHASECHK.TRANS64 P0, [R3+URZ+0x330], R2 ;  /* 0x00033002030085a7 */ /* 0x000e6400080010ff */
[----:B-1----:R-:W-:Y:S05]  /*83e0*/  @!P0 BRA `(.L_x_20) ;  /* 0xfffffffc00f08947 */ /* 0x002fea000383ffff */
[----:B------:R-:W-:Y:S05]  /*83f0*/  BRA `(.L_x_136) ;  /* 0xffffff9400a07947 */ /* 0x000fea000383ffff */
.L_x_23:
[----:B-1----:R-:W-:Y:S07]  /*8400*/  MOV R2, UR33 ;  /* 0x0000002100027c02 */ /* 0x002fee0008000f00 */
.L_x_137:
[----:B-1----:R1:W2:Y:S02]  /*8410*/  SYNCS.PHASECHK.TRANS64.TRYWAIT P0, [R2+URZ+0x150], R5 ;  /* 0x00015005020075a7 */ /* 0x0022a400080011ff */
[----:B--2---:R-:W-:Y:S05]  /*8420*/  @!P0 NANOSLEEP.SYNCS 0x989680 ;  /* 0x009896800000895d */ /* 0x004fea0003900000 */
[----:B------:R-:W2:Y:S02]  /*8430*/  @!P0 SYNCS.PHASECHK.TRANS64 P0, [R2+URZ+0x150], R5 ;  /* 0x00015005020085a7 */ /* 0x000ea400080010ff */
[----:B--2---:R-:W-:Y:S05]  /*8440*/  @!P0 BRA `(.L_x_137) ;  /* 0xfffffffc00f08947 */ /* 0x004fea000383ffff */
[----:B------:R-:W-:Y:S05]  /*8450*/  BRA `(.L_x_22) ;  /* 0xffffff9400f07947 */ /* 0x000fea000383ffff */
.L_x_29:
[----:B-1----:R-:W-:Y:S07]  /*8460*/  MOV R2, UR17 ;  /* 0x0000001100027c02 */ /* 0x002fee0008000f00 */
.L_x_138:
[----:B-1----:R1:W2:Y:S02]  /*8470*/  SYNCS.PHASECHK.TRANS64.TRYWAIT P0, [R2+URZ+0x150], R5 ;  /* 0x00015005020075a7 */ /* 0x0022a400080011ff */
[----:B--2---:R-:W-:Y:S05]  /*8480*/  @!P0 NANOSLEEP.SYNCS 0x989680 ;  /* 0x009896800000895d */ /* 0x004fea0003900000 */
[----:B------:R-:W2:Y:S02]  /*8490*/  @!P0 SYNCS.PHASECHK.TRANS64 P0, [R2+URZ+0x150], R5 ;  /* 0x00015005020085a7 */ /* 0x000ea400080010ff */
[----:B--2---:R-:W-:Y:S05]  /*84a0*/  @!P0 BRA `(.L_x_138) ;  /* 0xfffffffc00f08947 */ /* 0x004fea000383ffff */
[----:B------:R-:W-:Y:S05]  /*84b0*/  BRA `(.L_x_28) ;  /* 0xffffff9800987947 */ /* 0x000fea000383ffff */
.L_x_33:
[----:B-1----:R1:W2:Y:S02]  /*84c0*/  SYNCS.PHASECHK.TRANS64.TRYWAIT P0, [R2+URZ+0x2c0], R3 ;  /* 0x0002c003020075a7 */ /* 0x0022a400080011ff */
[----:B--2---:R-:W-:Y:S05]  /*84d0*/  @!P0 NANOSLEEP.SYNCS 0x989680 ;  /* 0x009896800000895d */ /* 0x004fea0003900000 */
[----:B------:R-:W2:Y:S02]  /*84e0*/  @!P0 SYNCS.PHASECHK.TRANS64 P0, [R2+URZ+0x2c0], R3 ;  /* 0x0002c003020085a7 */ /* 0x000ea400080010ff */
[----:B--2---:R-:W-:Y:S05]  /*84f0*/  @!P0 BRA `(.L_x_33) ;  /* 0xfffffffc00f08947 */ /* 0x004fea000383ffff */
[----:B------:R-:W-:Y:S05]  /*8500*/  BRA `(.L_x_139) ;  /* 0xffffff9c00287947 */ /* 0x000fea000383ffff */
.L_x_37:
[----:B----4-:R-:W-:-:S07]  /*8510*/  MOV R0, UR5 ;  /* 0x0000000500007c02 */ /* 0x010fce0008000f00 */
.L_x_140:
[----:B-1----:R1:W2:Y:S02]  /*8520*/  SYNCS.PHASECHK.TRANS64.TRYWAIT P0, [R0+URZ], R3 ;  /* 0x00000003000075a7 */ /* 0x0022a400080011ff */
[----:B--2---:R-:W-:Y:S05]  /*8530*/  @!P0 NANOSLEEP.SYNCS 0x989680 ;  /* 0x009896800000895d */ /* 0x004fea0003900000 */
[----:B------:R-:W2:Y:S02]  /*8540*/  @!P0 SYNCS.PHASECHK.TRANS64 P0, [R0+URZ], R3 ;  /* 0x00000003000085a7 */ /* 0x000ea400080010ff */
[----:B--2---:R-:W-:Y:S05]  /*8550*/  @!P0 BRA `(.L_x_140) ;  /* 0xfffffffc00f08947 */ /* 0x004fea000383ffff */
[----:B------:R-:W-:Y:S05]  /*8560*/  BRA `(.L_x_141) ;  /* 0xffffffa000987947 */ /* 0x000fea000383ffff */
.L_x_38:
[----:B----4-:R-:W-:-:S07]  /*8570*/  MOV R0, UR5 ;  /* 0x0000000500007c02 */ /* 0x010fce0008000f00 */
.L_x_142:
[----:B-1----:R1:W2:Y:S02]  /*8580*/  SYNCS.PHASECHK.TRANS64.TRYWAIT P0, [R0+URZ], R3 ;  /* 0x00000003000075a7 */ /* 0x0022a400080011ff */
[----:B--2---:R-:W-:Y:S05]  /*8590*/  @!P0 NANOSLEEP.SYNCS 0x989680 ;  /* 0x009896800000895d */ /* 0x004fea0003900000 */
[----:B------:R-:W2:Y:S02]  /*85a0*/  @!P0 SYNCS.PHASECHK.TRANS64 P0, [R0+URZ], R3 ;  /* 0x00000003000085a7 */ /* 0x000ea400080010ff */
[----:B--2---:R-:W-:Y:S05]  /*85b0*/  @!P0 BRA `(.L_x_142) ;  /* 0xfffffffc00f08947 */ /* 0x004fea000383ffff */
[----:B------:R-:W-:Y:S05]  /*85c0*/  BRA `(.L_x_143) ;  /* 0xffffffa000a47947 */ /* 0x000fea000383ffff */
.L_x_39:
[----:B----4-:R-:W-:-:S07]  /*85d0*/  MOV R0, UR5 ;  /* 0x0000000500007c02 */ /* 0x010fce0008000f00 */
.L_x_144:
[----:B-1----:R1:W2:Y:S02]  /*85e0*/  SYNCS.PHASECHK.TRANS64.TRYWAIT P0, [R0+URZ], R3 ;  /* 0x00000003000075a7 */ /* 0x0022a400080011ff */
[----:B--2---:R-:W-:Y:S05]  /*85f0*/  @!P0 NANOSLEEP.SYNCS 0x989680 ;  /* 0x009896800000895d */ /* 0x004fea0003900000 */
[----:B------:R-:W2:Y:S02]  /*8600*/  @!P0 SYNCS.PHASECHK.TRANS64 P0, [R0+URZ], R3 ;  /* 0x00000003000085a7 */ /* 0x000ea400080010ff */
[----:B--2---:R-:W-:Y:S05]  /*8610*/  @!P0 BRA `(.L_x_144) ;  /* 0xfffffffc00f08947 */ /* 0x004fea000383ffff */
[----:B------:R-:W-:Y:S05]  /*8620*/  BRA `(.L_x_145) ;  /* 0xffffffa000b07947 */ /* 0x000fea000383ffff */
.L_x_40:
[----:B----4-:R-:W-:-:S07]  /*8630*/  MOV R0, UR5 ;  /* 0x0000000500007c02 */ /* 0x010fce0008000f00 */
.L_x_146:
[----:B-1----:R1:W2:Y:S02]  /*8640*/  SYNCS.PHASECHK.TRANS64.TRYWAIT P0, [R0+URZ], R3 ;  /* 0x00000003000075a7 */ /* 0x0022a400080011ff */
[----:B--2---:R-:W-:Y:S05]  /*8650*/  @!P0 NANOSLEEP.SYNCS 0x989680 ;  /* 0x009896800000895d */ /* 0x004fea0003900000 */
[----:B------:R-:W2:Y:S02]  /*8660*/  @!P0 SYNCS.PHASECHK.TRANS64 P0, [R0+URZ], R3 ;  /* 0x00000003000085a7 */ /* 0x000ea400080010ff */
[----:B--2---:R-:W-:Y:S05]  /*8670*/  @!P0 BRA `(.L_x_146) ;  /* 0xfffffffc00f08947 */ /* 0x004fea000383ffff */
[----:B------:R-:W-:Y:S05]  /*8680*/  BRA `(.L_x_147) ;  /* 0xffffffa000bc7947 */ /* 0x000fea000383ffff */
.L_x_41:
[----:B----4-:R-:W-:-:S07]  /*8690*/  MOV R0, UR5 ;  /* 0x0000000500007c02 */ /* 0x010fce0008000f00 */
.L_x_148:
[----:B-1----:R1:W2:Y:S02]  /*86a0*/  SYNCS.PHASECHK.TRANS64.TRYWAIT P0, [R0+URZ], R3 ;  /* 0x00000003000075a7 */ /* 0x0022a400080011ff */
[----:B--2---:R-:W-:Y:S05]  /*86b0*/  @!P0 NANOSLEEP.SYNCS 0x989680 ;  /* 0x009896800000895d */ /* 0x004fea0003900000 */
[----:B------:R-:W2:Y:S02]  /*86c0*/  @!P0 SYNCS.PHASECHK.TRANS64 P0, [R0+URZ], R3 ;  /* 0x00000003000085a7 */ /* 0x000ea400080010ff */
[----:B--2---:R-:W-:Y:S05]  /*86d0*/  @!P0 BRA `(.L_x_148) ;  /* 0xfffffffc00f08947 */ /* 0x004fea000383ffff */
[----:B------:R-:W-:Y:S05]  /*86e0*/  BRA `(.L_x_149) ;  /* 0xffffffa000c87947 */ /* 0x000fea000383ffff */
.L_x_42:
[----:B----4-:R-:W-:-:S07]  /*86f0*/  MOV R0, UR5 ;  /* 0x0000000500007c02 */ /* 0x010fce0008000f00 */
.L_x_150:
[----:B-1----:R1:W2:Y:S02]  /*8700*/  SYNCS.PHASECHK.TRANS64.TRYWAIT P0, [R0+URZ], R3 ;  /* 0x00000003000075a7 */ /* 0x0022a400080011ff */
[----:B--2---:R-:W-:Y:S05]  /*8710*/  @!P0 NANOSLEEP.SYNCS 0x989680 ;  /* 0x009896800000895d */ /* 0x004fea0003900000 */
[----:B------:R-:W2:Y:S02]  /*8720*/  @!P0 SYNCS.PHASECHK.TRANS64 P0, [R0+URZ], R3 ;  /* 0x00000003000085a7 */ /* 0x000ea400080010ff */
[----:B--2---:R-:W-:Y:S05]  /*8730*/  @!P0 BRA `(.L_x_150) ;  /* 0xfffffffc00f08947 */ /* 0x004fea000383ffff */
[----:B------:R-:W-:Y:S05]  /*8740*/  BRA `(.L_x_151) ;  /* 0xffffffa000d47947 */ /* 0x000fea000383ffff */
.L_x_43:
[----:B----4-:R-:W-:-:S07]  /*8750*/  MOV R0, UR5 ;  /* 0x0000000500007c02 */ /* 0x010fce0008000f00 */
.L_x_152:
[----:B-1----:R1:W2:Y:S02]  /*8760*/  SYNCS.PHASECHK.TRANS64.TRYWAIT P0, [R0+URZ], R3 ;  /* 0x00000003000075a7 */ /* 0x0022a400080011ff */
[----:B--2---:R-:W-:Y:S05]  /*8770*/  @!P0 NANOSLEEP.SYNCS 0x989680 ;  /* 0x009896800000895d */ /* 0x004fea0003900000 */
[----:B------:R-:W2:Y:S02]  /*8780*/  @!P0 SYNCS.PHASECHK.TRANS64 P0, [R0+URZ], R3 ;  /* 0x00000003000085a7 */ /* 0x000ea400080010ff */
[----:B--2---:R-:W-:Y:S05]  /*8790*/  @!P0 BRA `(.L_x_152) ;  /* 0xfffffffc00f08947 */ /* 0x004fea000383ffff */
[----:B------:R-:W-:Y:S05]  /*87a0*/  BRA `(.L_x_153) ;  /* 0xffffffa000e07947 */ /* 0x000fea000383ffff */
.L_x_44:
[----:B----4-:R-:W-:-:S07]  /*87b0*/  MOV R0, UR5 ;  /* 0x0000000500007c02 */ /* 0x010fce0008000f00 */
.L_x_154:
[----:B-1----:R1:W2:Y:S02]  /*87c0*/  SYNCS.PHASECHK.TRANS64.TRYWAIT P0, [R0+URZ], R3 ;  /* 0x00000003000075a7 */ /* 0x0022a400080011ff */
[----:B--2---:R-:W-:Y:S05]  /*87d0*/  @!P0 NANOSLEEP.SYNCS 0x989680 ;  /* 0x009896800000895d */ /* 0x004fea0003900000 */
[----:B------:R-:W2:Y:S02]  /*87e0*/  @!P0 SYNCS.PHASECHK.TRANS64 P0, [R0+URZ], R3 ;  /* 0x00000003000085a7 */ /* 0x000ea400080010ff */
[----:B--2---:R-:W-:Y:S05]  /*87f0*/  @!P0 BRA `(.L_x_154) ;  /* 0xfffffffc00f08947 */ /* 0x004fea000383ffff */
[----:B------:R-:W-:Y:S05]  /*8800*/  BRA `(.L_x_155) ;  /* 0xffffffa000ec7947 */ /* 0x000fea000383ffff */
.L_x_45:
[----:B----4-:R-:W-:-:S07]  /*8810*/  MOV R0, UR5 ;  /* 0x0000000500007c02 */ /* 0x010fce0008000f00 */
.L_x_156:
[----:B-1----:R1:W2:Y:S02]  /*8820*/  SYNCS.PHASECHK.TRANS64.TRYWAIT P0, [R0+URZ], R3 ;  /* 0x00000003000075a7 */ /* 0x0022a400080011ff */
[----:B--2---:R-:W-:Y:S05]  /*8830*/  @!P0 NANOSLEEP.SYNCS 0x989680 ;  /* 0x009896800000895d */ /* 0x004fea0003900000 */
[----:B------:R-:W2:Y:S02]  /*8840*/  @!P0 SYNCS.PHASECHK.TRANS64 P0, [R0+URZ], R3 ;  /* 0x00000003000085a7 */ /* 0x000ea400080010ff */
[----:B--2---:R-:W-:Y:S05]  /*8850*/  @!P0 BRA `(.L_x_156) ;  /* 0xfffffffc00f08947 */ /* 0x004fea000383ffff */
[----:B------:R-:W-:Y:S05]  /*8860*/  BRA `(.L_x_157) ;  /* 0xffffffa000f87947 */ /* 0x000fea000383ffff */
.L_x_46:
[----:B----4-:R-:W-:-:S07]  /*8870*/  MOV R0, UR5 ;  /* 0x0000000500007c02 */ /* 0x010fce0008000f00 */
.L_x_158:
[----:B-1----:R1:W2:Y:S02]  /*8880*/  SYNCS.PHASECHK.TRANS64.TRYWAIT P0, [R0+URZ], R3 ;  /* 0x00000003000075a7 */ /* 0x0022a400080011ff */
[----:B--2---:R-:W-:Y:S05]  /*8890*/  @!P0 NANOSLEEP.SYNCS 0x989680 ;  /* 0x009896800000895d */ /* 0x004fea0003900000 */
[----:B------:R-:W2:Y:S02]  /*88a0*/  @!P0 SYNCS.PHASECHK.TRANS64 P0, [R0+URZ], R3 ;  /* 0x00000003000085a7 */ /* 0x000ea400080010ff */
[----:B--2---:R-:W-:Y:S05]  /*88b0*/  @!P0 BRA `(.L_x_158) ;  /* 0xfffffffc00f08947 */ /* 0x004fea000383ffff */
[----:B------:R-:W-:Y:S05]  /*88c0*/  BRA `(.L_x_159) ;  /* 0xffffffa400047947 */ /* 0x000fea000383ffff */
.L_x_47:
[----:B----4-:R-:W-:-:S07]  /*88d0*/  MOV R0, UR5 ;  /* 0x0000000500007c02 */ /* 0x010fce0008000f00 */
.L_x_160:
[----:B-1----:R1:W2:Y:S02]  /*88e0*/  SYNCS.PHASECHK.TRANS64.TRYWAIT P0, [R0+URZ], R3 ;  /* 0x00000003000075a7 */ /* 0x0022a400080011ff */
[----:B--2---:R-:W-:Y:S05]  /*88f0*/  @!P0 NANOSLEEP.SYNCS 0x989680 ;  /* 0x009896800000895d */ /* 0x004fea0003900000 */
[----:B------:R-:W2:Y:S02]  /*8900*/  @!P0 SYNCS.PHASECHK.TRANS64 P0, [R0+URZ], R3 ;  /* 0x00000003000085a7 */ /* 0x000ea400080010ff */
[----:B--2---:R-:W-:Y:S05]  /*8910*/  @!P0 BRA `(.L_x_160) ;  /* 0xfffffffc00f08947 */ /* 0x004fea000383ffff */
[----:B------:R-:W-:Y:S05]  /*8920*/  BRA `(.L_x_161) ;  /* 0xffffffa400107947 */ /* 0x000fea000383ffff */
.L_x_48:
[----:B----4-:R-:W-:-:S07]  /*8930*/  MOV R0, UR5 ;  /* 0x0000000500007c02 */ /* 0x010fce0008000f00 */
.L_x_162:
[----:B-1----:R1:W2:Y:S02]  /*8940*/  SYNCS.PHASECHK.TRANS64.TRYWAIT P0, [R0+URZ], R3 ;  /* 0x00000003000075a7 */ /* 0x0022a400080011ff */
[----:B--2---:R-:W-:Y:S05]  /*8950*/  @!P0 NANOSLEEP.SYNCS 0x989680 ;  /* 0x009896800000895d */ /* 0x004fea0003900000 */
[----:B------:R-:W2:Y:S02]  /*8960*/  @!P0 SYNCS.PHASECHK.TRANS64 P0, [R0+URZ], R3 ;  /* 0x00000003000085a7 */ /* 0x000ea400080010ff */
[----:B--2---:R-:W-:Y:S05]  /*8970*/  @!P0 BRA `(.L_x_162) ;  /* 0xfffffffc00f08947 */ /* 0x004fea000383ffff */
[----:B------:R-:W-:Y:S05]  /*8980*/  BRA `(.L_x_163) ;  /* 0xffffffa4001c7947 */ /* 0x000fea000383ffff */
.L_x_49:
[----:B----4-:R-:W-:-:S07]  /*8990*/  MOV R0, UR5 ;  /* 0x0000000500007c02 */ /* 0x010fce0008000f00 */
.L_x_164:
[----:B-1----:R1:W2:Y:S02]  /*89a0*/  SYNCS.PHASECHK.TRANS64.TRYWAIT P0, [R0+URZ], R3 ;  /* 0x00000003000075a7 */ /* 0x0022a400080011ff */
[----:B--2---:R-:W-:Y:S05]  /*89b0*/  @!P0 NANOSLEEP.SYNCS 0x989680 ;  /* 0x009896800000895d */ /* 0x004fea0003900000 */
[----:B------:R-:W2:Y:S02]  /*89c0*/  @!P0 SYNCS.PHASECHK.TRANS64 P0, [R0+URZ], R3 ;  /* 0x00000003000085a7 */ /* 0x000ea400080010ff */
[----:B--2---:R-:W-:Y:S05]  /*89d0*/  @!P0 BRA `(.L_x_164) ;  /* 0xfffffffc00f08947 */ /* 0x004fea000383ffff */
[----:B------:R-:W-:Y:S05]  /*89e0*/  BRA `(.L_x_165) ;  /* 0xffffffa400287947 */ /* 0x000fea000383ffff */
.L_x_50:
[----:B----4-:R-:W-:-:S07]  /*89f0*/  MOV R0, UR5 ;  /* 0x0000000500007c02 */ /* 0x010fce0008000f00 */
.L_x_166:
[----:B-1----:R1:W2:Y:S02]  /*8a00*/  SYNCS.PHASECHK.TRANS64.TRYWAIT P0, [R0+URZ], R3 ;  /* 0x00000003000075a7 */ /* 0x0022a400080011ff */
[----:B--2---:R-:W-:Y:S05]  /*8a10*/  @!P0 NANOSLEEP.SYNCS 0x989680 ;  /* 0x009896800000895d */ /* 0x004fea0003900000 */
[----:B------:R-:W2:Y:S02]  /*8a20*/  @!P0 SYNCS.PHASECHK.TRANS64 P0, [R0+URZ], R3 ;  /* 0x00000003000085a7 */ /* 0x000ea400080010ff */
[----:B--2---:R-:W-:Y:S05]  /*8a30*/  @!P0 BRA `(.L_x_166) ;  /* 0xfffffffc00f08947 */ /* 0x004fea000383ffff */
[----:B------:R-:W-:Y:S05]  /*8a40*/  BRA `(.L_x_167) ;  /* 0xffffffa400347947 */ /* 0x000fea000383ffff */
.L_x_51:
[----:B----4-:R-:W-:-:S07]  /*8a50*/  MOV R0, UR5 ;  /* 0x0000000500007c02 */ /* 0x010fce0008000f00 */
.L_x_168:
[----:B-1----:R1:W2:Y:S02]  /*8a60*/  SYNCS.PHASECHK.TRANS64.TRYWAIT P0, [R0+URZ], R3 ;  /* 0x00000003000075a7 */ /* 0x0022a400080011ff */
[----:B--2---:R-:W-:Y:S05]  /*8a70*/  @!P0 NANOSLEEP.SYNCS 0x989680 ;  /* 0x009896800000895d */ /* 0x004fea0003900000 */
[----:B------:R-:W2:Y:S02]  /*8a80*/  @!P0 SYNCS.PHASECHK.TRANS64 P0, [R0+URZ], R3 ;  /* 0x00000003000085a7 */ /* 0x000ea400080010ff */
[----:B--2---:R-:W-:Y:S05]  /*8a90*/  @!P0 BRA `(.L_x_168) ;  /* 0xfffffffc00f08947 */ /* 0x004fea000383ffff */
[----:B------:R-:W-:Y:S05]  /*8aa0*/  BRA `(.L_x_169) ;  /* 0xffffffa400407947 */ /* 0x000fea000383ffff */
.L_x_52:
[----:B----4-:R-:W-:-:S07]  /*8ab0*/  MOV R0, UR5 ;  /* 0x0000000500007c02 */ /* 0x010fce0008000f00 */
.L_x_170:
[----:B-1----:R1:W2:Y:S02]  /*8ac0*/  SYNCS.PHASECHK.TRANS64.TRYWAIT P0, [R0+URZ], R3 ;  /* 0x00000003000075a7 */ /* 0x0022a400080011ff */
[----:B--2---:R-:W-:Y:S05]  /*8ad0*/  @!P0 NANOSLEEP.SYNCS 0x989680 ;  /* 0x009896800000895d */ /* 0x004fea0003900000 */
[----:B------:R-:W2:Y:S02]  /*8ae0*/  @!P0 SYNCS.PHASECHK.TRANS64 P0, [R0+URZ], R3 ;  /* 0x00000003000085a7 */ /* 0x000ea400080010ff */
[----:B--2---:R-:W-:Y:S05]  /*8af0*/  @!P0 BRA `(.L_x_170) ;  /* 0xfffffffc00f08947 */ /* 0x004fea000383ffff */
[----:B------:R-:W-:Y:S05]  /*8b00*/  BRA `(.L_x_171) ;  /* 0xffffffa4004c7947 */ /* 0x000fea000383ffff */
.L_x_53:
[----:B----4-:R-:W-:-:S07]  /*8b10*/  MOV R0, UR5 ;  /* 0x0000000500007c02 */ /* 0x010fce0008000f00 */
.L_x_172:
[----:B-1----:R1:W2:Y:S02]  /*8b20*/  SYNCS.PHASECHK.TRANS64.TRYWAIT P0, [R0+URZ], R3 ;  /* 0x00000003000075a7 */ /* 0x0022a400080011ff */
[----:B--2---:R-:W-:Y:S05]  /*8b30*/  @!P0 NANOSLEEP.SYNCS 0x989680 ;  /* 0x009896800000895d */ /* 0x004fea0003900000 */
[----:B------:R-:W2:Y:S02]  /*8b40*/  @!P0 SYNCS.PHASECHK.TRANS64 P0, [R0+URZ], R3 ;  /* 0x00000003000085a7 */ /* 0x000ea400080010ff */
[----:B--2---:R-:W-:Y:S05]  /*8b50*/  @!P0 BRA `(.L_x_172) ;  /* 0xfffffffc00f08947 */ /* 0x004fea000383ffff */
[----:B------:R-:W-:Y:S05]  /*8b60*/  BRA `(.L_x_173) ;  /* 0xffffffa400587947 */ /* 0x000fea000383ffff */
.L_x_54:
[----:B----4-:R-:W-:-:S07]  /*8b70*/  MOV R0, UR5 ;  /* 0x0000000500007c02 */ /* 0x010fce0008000f00 */
.L_x_174:
[----:B-1----:R1:W2:Y:S02]  /*8b80*/  SYNCS.PHASECHK.TRANS64.TRYWAIT P0, [R0+URZ], R3 ;  /* 0x00000003000075a7 */ /* 0x0022a400080011ff */
[----:B--2---:R-:W-:Y:S05]  /*8b90*/  @!P0 NANOSLEEP.SYNCS 0x989680 ;  /* 0x009896800000895d */ /* 0x004fea0003900000 */
[----:B------:R-:W2:Y:S02]  /*8ba0*/  @!P0 SYNCS.PHASECHK.TRANS64 P0, [R0+URZ], R3 ;  /* 0x00000003000085a7 */ /* 0x000ea400080010ff */
[----:B--2---:R-:W-:Y:S05]  /*8bb0*/  @!P0 BRA `(.L_x_174) ;  /* 0xfffffffc00f08947 */ /* 0x004fea000383ffff */
[----:B------:R-:W-:Y:S05]  /*8bc0*/  BRA `(.L_x_175) ;  /* 0xffffffa400647947 */ /* 0x000fea000383ffff */
.L_x_55:
[----:B----4-:R-:W-:-:S07]  /*8bd0*/  MOV R0, UR5 ;  /* 0x0000000500007c02 */ /* 0x010fce0008000f00 */
.L_x_176:
[----:B-1----:R1:W2:Y:S02]  /*8be0*/  SYNCS.PHASECHK.TRANS64.TRYWAIT P0, [R0+URZ], R3 ;  /* 0x00000003000075a7 */ /* 0x0022a400080011ff */
[----:B--2---:R-:W-:Y:S05]  /*8bf0*/  @!P0 NANOSLEEP.SYNCS 0x989680 ;  /* 0x009896800000895d */ /* 0x004fea0003900000 */
[----:B------:R-:W2:Y:S02]  /*8c00*/  @!P0 SYNCS.PHASECHK.TRANS64 P0, [R0+URZ], R3 ;  /* 0x00000003000085a7 */ /* 0x000ea400080010ff */
[----:B--2---:R-:W-:Y:S05]  /*8c10*/  @!P0 BRA `(.L_x_176) ;  /* 0xfffffffc00f08947 */ /* 0x004fea000383ffff */
[----:B------:R-:W-:Y:S05]  /*8c20*/  BRA `(.L_x_177) ;  /* 0xffffffa400707947 */ /* 0x000fea000383ffff */
.L_x_56:
[----:B----4-:R-:W-:-:S07]  /*8c30*/  MOV R0, UR5 ;  /* 0x0000000500007c02 */ /* 0x010fce0008000f00 */
.L_x_178:
[----:B-1----:R1:W2:Y:S02]  /*8c40*/  SYNCS.PHASECHK.TRANS64.TRYWAIT P0, [R0+URZ], R3 ;  /* 0x00000003000075a7 */ /* 0x0022a400080011ff */
[----:B--2---:R-:W-:Y:S05]  /*8c50*/  @!P0 NANOSLEEP.SYNCS 0x989680 ;  /* 0x009896800000895d */ /* 0x004fea0003900000 */
[----:B------:R-:W2:Y:S02]  /*8c60*/  @!P0 SYNCS.PHASECHK.TRANS64 P0, [R0+URZ], R3 ;  /* 0x00000003000085a7 */ /* 0x000ea400080010ff */
[----:B--2---:R-:W-:Y:S05]  /*8c70*/  @!P0 BRA `(.L_x_178) ;  /* 0xfffffffc00f08947 */ /* 0x004fea000383ffff */
[----:B------:R-:W-:Y:S05]  /*8c80*/  BRA `(.L_x_179) ;  /* 0xffffffa4007c7947 */ /* 0x000fea000383ffff */
.L_x_57:
[----:B----4-:R-:W-:-:S07]  /*8c90*/  MOV R0, UR5 ;  /* 0x0000000500007c02 */ /* 0x010fce0008000f00 */
.L_x_180:
[----:B-1----:R1:W2:Y:S02]  /*8ca0*/  SYNCS.PHASECHK.TRANS64.TRYWAIT P0, [R0+URZ], R3 ;  /* 0x00000003000075a7 */ /* 0x0022a400080011ff */
[----:B--2---:R-:W-:Y:S05]  /*8cb0*/  @!P0 NANOSLEEP.SYNCS 0x989680 ;  /* 0x009896800000895d */ /* 0x004fea0003900000 */
[----:B------:R-:W2:Y:S02]  /*8cc0*/  @!P0 SYNCS.PHASECHK.TRANS64 P0, [R0+URZ], R3 ;  /* 0x00000003000085a7 */ /* 0x000ea400080010ff */
[----:B--2---:R-:W-:Y:S05]  /*8cd0*/  @!P0 BRA `(.L_x_180) ;  /* 0xfffffffc00f08947 */ /* 0x004fea000383ffff */
[----:B------:R-:W-:Y:S05]  /*8ce0*/  BRA `(.L_x_181) ;  /* 0xffffffa400887947 */ /* 0x000fea000383ffff */
.L_x_58:
[----:B----4-:R-:W-:-:S07]  /*8cf0*/  MOV R0, UR5 ;  /* 0x0000000500007c02 */ /* 0x010fce0008000f00 */
.L_x_182:
[----:B-1----:R1:W2:Y:S02]  /*8d00*/  SYNCS.PHASECHK.TRANS64.TRYWAIT P0, [R0+URZ], R3 ;  /* 0x00000003000075a7 */ /* 0x0022a400080011ff */
[----:B--2---:R-:W-:Y:S05]  /*8d10*/  @!P0 NANOSLEEP.SYNCS 0x989680 ;  /* 0x009896800000895d */ /* 0x004fea0003900000 */
[----:B------:R-:W2:Y:S02]  /*8d20*/  @!P0 SYNCS.PHASECHK.TRANS64 P0, [R0+URZ], R3 ;  /* 0x00000003000085a7 */ /* 0x000ea400080010ff */
[----:B--2---:R-:W-:Y:S05]  /*8d30*/  @!P0 BRA `(.L_x_182) ;  /* 0xfffffffc00f08947 */ /* 0x004fea000383ffff */
[----:B------:R-:W-:Y:S05]  /*8d40*/  BRA `(.L_x_183) ;  /* 0xffffffa400947947 */ /* 0x000fea000383ffff */
.L_x_59:
[----:B----4-:R-:W-:-:S07]  /*8d50*/  MOV R0, UR5 ;  /* 0x0000000500007c02 */ /* 0x010fce0008000f00 */
.L_x_184:
[----:B-1----:R1:W2:Y:S02]  /*8d60*/  SYNCS.PHASECHK.TRANS64.TRYWAIT P0, [R0+URZ], R3 ;  /* 0x00000003000075a7 */ /* 0x0022a400080011ff */
[----:B--2---:R-:W-:Y:S05]  /*8d70*/  @!P0 NANOSLEEP.SYNCS 0x989680 ;  /* 0x009896800000895d */ /* 0x004fea0003900000 */
[----:B------:R-:W2:Y:S02]  /*8d80*/  @!P0 SYNCS.PHASECHK.TRANS64 P0, [R0+URZ], R3 ;  /* 0x00000003000085a7 */ /* 0x000ea400080010ff */
[----:B--2---:R-:W-:Y:S05]  /*8d90*/  @!P0 BRA `(.L_x_184) ;  /* 0xfffffffc00f08947 */ /* 0x004fea000383ffff */
[----:B------:R-:W-:Y:S05]  /*8da0*/  BRA `(.L_x_185) ;  /* 0xffffffa400a07947 */ /* 0x000fea000383ffff */
.L_x_60:
[----:B----4-:R-:W-:-:S07]  /*8db0*/  MOV R0, UR5 ;  /* 0x0000000500007c02 */ /* 0x010fce0008000f00 */
.L_x_186:
[----:B-1----:R1:W2:Y:S02]  /*8dc0*/  SYNCS.PHASECHK.TRANS64.TRYWAIT P0, [R0+URZ], R3 ;  /* 0x00000003000075a7 */ /* 0x0022a400080011ff */
[----:B--2---:R-:W-:Y:S05]  /*8dd0*/  @!P0 NANOSLEEP.SYNCS 0x989680 ;  /* 0x009896800000895d */ /* 0x004fea0003900000 */
[----:B------:R-:W2:Y:S02]  /*8de0*/  @!P0 SYNCS.PHASECHK.TRANS64 P0, [R0+URZ], R3 ;  /* 0x00000003000085a7 */ /* 0x000ea400080010ff */
[----:B--2---:R-:W-:Y:S05]  /*8df0*/  @!P0 BRA `(.L_x_186) ;  /* 0xfffffffc00f08947 */ /* 0x004fea000383ffff */
[----:B------:R-:W-:Y:S05]  /*8e00*/  BRA `(.L_x_187) ;  /* 0xffffffa400ac7947 */ /* 0x000fea000383ffff */
.L_x_61:
[----:B----4-:R-:W-:-:S07]  /*8e10*/  MOV R0, UR5 ;  /* 0x0000000500007c02 */ /* 0x010fce0008000f00 */
.L_x_188:
[----:B-1----:R1:W2:Y:S02]  /*8e20*/  SYNCS.PHASECHK.TRANS64.TRYWAIT P0, [R0+URZ], R3 ;  /* 0x00000003000075a7 */ /* 0x0022a400080011ff */
[----:B--2---:R-:W-:Y:S05]  /*8e30*/  @!P0 NANOSLEEP.SYNCS 0x989680 ;  /* 0x009896800000895d */ /* 0x004fea0003900000 */
[----:B------:R-:W2:Y:S02]  /*8e40*/  @!P0 SYNCS.PHASECHK.TRANS64 P0, [R0+URZ], R3 ;  /* 0x00000003000085a7 */ /* 0x000ea400080010ff */
[----:B--2---:R-:W-:Y:S05]  /*8e50*/  @!P0 BRA `(.L_x_188) ;  /* 0xfffffffc00f08947 */ /* 0x004fea000383ffff */
[----:B------:R-:W-:Y:S05]  /*8e60*/  BRA `(.L_x_189) ;  /* 0xffffffa400b87947 */ /* 0x000fea000383ffff */
.L_x_62:
[----:B----4-:R-:W-:-:S07]  /*8e70*/  MOV R0, UR5 ;  /* 0x0000000500007c02 */ /* 0x010fce0008000f00 */
.L_x_190:
[----:B-1----:R1:W2:Y:S02]  /*8e80*/  SYNCS.PHASECHK.TRANS64.TRYWAIT P0, [R0+URZ], R3 ;  /* 0x00000003000075a7 */ /* 0x0022a400080011ff */
[----:B--2---:R-:W-:Y:S05]  /*8e90*/  @!P0 NANOSLEEP.SYNCS 0x989680 ;  /* 0x009896800000895d */ /* 0x004fea0003900000 */
[----:B------:R-:W2:Y:S02]  /*8ea0*/  @!P0 SYNCS.PHASECHK.TRANS64 P0, [R0+URZ], R3 ;  /* 0x00000003000085a7 */ /* 0x000ea400080010ff */
[----:B--2---:R-:W-:Y:S05]  /*8eb0*/  @!P0 BRA `(.L_x_190) ;  /* 0xfffffffc00f08947 */ /* 0x004fea000383ffff */
[----:B------:R-:W-:Y:S05]  /*8ec0*/  BRA `(.L_x_191) ;  /* 0xffffffa400c47947 */ /* 0x000fea000383ffff */
.L_x_63:
[----:B----4-:R-:W-:-:S07]  /*8ed0*/  MOV R0, UR5 ;  /* 0x0000000500007c02 */ /* 0x010fce0008000f00 */
.L_x_192:
[----:B-1----:R1:W2:Y:S02]  /*8ee0*/  SYNCS.PHASECHK.TRANS64.TRYWAIT P0, [R0+URZ], R3 ;  /* 0x00000003000075a7 */ /* 0x0022a400080011ff */
[----:B--2---:R-:W-:Y:S05]  /*8ef0*/  @!P0 NANOSLEEP.SYNCS 0x989680 ;  /* 0x009896800000895d */ /* 0x004fea0003900000 */
[----:B------:R-:W2:Y:S02]  /*8f00*/  @!P0 SYNCS.PHASECHK.TRANS64 P0, [R0+URZ], R3 ;  /* 0x00000003000085a7 */ /* 0x000ea400080010ff */
[----:B--2---:R-:W-:Y:S05]  /*8f10*/  @!P0 BRA `(.L_x_192) ;  /* 0xfffffffc00f08947 */ /* 0x004fea000383ffff */
[----:B------:R-:W-:Y:S05]  /*8f20*/  BRA `(.L_x_193) ;  /* 0xffffffa400d07947 */ /* 0x000fea000383ffff */
.L_x_64:
[----:B----4-:R-:W-:-:S07]  /*8f30*/  MOV R0, UR5 ;  /* 0x0000000500007c02 */ /* 0x010fce0008000f00 */
.L_x_194:
[----:B-1----:R1:W2:Y:S02]  /*8f40*/  SYNCS.PHASECHK.TRANS64.TRYWAIT P0, [R0+URZ], R3 ;  /* 0x00000003000075a7 */ /* 0x0022a400080011ff */
[----:B--2---:R-:W-:Y:S05]  /*8f50*/  @!P0 NANOSLEEP.SYNCS 0x989680 ;  /* 0x009896800000895d */ /* 0x004fea0003900000 */
[----:B------:R-:W2:Y:S02]  /*8f60*/  @!P0 SYNCS.PHASECHK.TRANS64 P0, [R0+URZ], R3 ;  /* 0x00000003000085a7 */ /* 0x000ea400080010ff */
[----:B--2---:R-:W-:Y:S05]  /*8f70*/  @!P0 BRA `(.L_x_194) ;  /* 0xfffffffc00f08947 */ /* 0x004fea000383ffff */
[----:B------:R-:W-:Y:S05]  /*8f80*/  BRA `(.L_x_195) ;  /* 0xffffffa400dc7947 */ /* 0x000fea000383ffff */
.L_x_65:
[----:B----4-:R-:W-:-:S07]  /*8f90*/  MOV R0, UR5 ;  /* 0x0000000500007c02 */ /* 0x010fce0008000f00 */
.L_x_196:
[----:B-1----:R1:W2:Y:S02]  /*8fa0*/  SYNCS.PHASECHK.TRANS64.TRYWAIT P0, [R0+URZ], R3 ;  /* 0x00000003000075a7 */ /* 0x0022a400080011ff */
[----:B--2---:R-:W-:Y:S05]  /*8fb0*/  @!P0 NANOSLEEP.SYNCS 0x989680 ;  /* 0x009896800000895d */ /* 0x004fea0003900000 */
[----:B------:R-:W2:Y:S02]  /*8fc0*/  @!P0 SYNCS.PHASECHK.TRANS64 P0, [R0+URZ], R3 ;  /* 0x00000003000085a7 */ /* 0x000ea400080010ff */
[----:B--2---:R-:W-:Y:S05]  /*8fd0*/  @!P0 BRA `(.L_x_196) ;  /* 0xfffffffc00f08947 */ /* 0x004fea000383ffff */
[----:B------:R-:W-:Y:S05]  /*8fe0*/  BRA `(.L_x_197) ;  /* 0xffffffa400e87947 */ /* 0x000fea000383ffff */
.L_x_66:
[----:B----4-:R-:W-:-:S07]  /*8ff0*/  MOV R0, UR5 ;  /* 0x0000000500007c02 */ /* 0x010fce0008000f00 */
.L_x_198:
[----:B-1----:R1:W2:Y:S02]  /*9000*/  SYNCS.PHASECHK.TRANS64.TRYWAIT P0, [R0+URZ], R3 ;  /* 0x00000003000075a7 */ /* 0x0022a400080011ff */
[----:B--2---:R-:W-:Y:S05]  /*9010*/  @!P0 NANOSLEEP.SYNCS 0x989680 ;  /* 0x009896800000895d */ /* 0x004fea0003900000 */
[----:B------:R-:W2:Y:S02]  /*9020*/  @!P0 SYNCS.PHASECHK.TRANS64 P0, [R0+URZ], R3 ;  /* 0x00000003000085a7 */ /* 0x000ea400080010ff */
[----:B--2---:R-:W-:Y:S05]  /*9030*/  @!P0 BRA `(.L_x_198) ;  /* 0xfffffffc00f08947 */ /* 0x004fea000383ffff */
[----:B------:R-:W-:Y:S05]  /*9040*/  BRA `(.L_x_199) ;  /* 0xffffffa400f47947 */ /* 0x000fea000383ffff */
.L_x_67:
[----:B----4-:R-:W-:-:S07]  /*9050*/  MOV R0, UR5 ;  /* 0x0000000500007c02 */ /* 0x010fce0008000f00 */
.L_x_200:
[----:B-1----:R1:W2:Y:S02]  /*9060*/  SYNCS.PHASECHK.TRANS64.TRYWAIT P0, [R0+URZ], R3 ;  /* 0x00000003000075a7 */ /* 0x0022a400080011ff */
[----:B--2---:R-:W-:Y:S05]  /*9070*/  @!P0 NANOSLEEP.SYNCS 0x989680 ;  /* 0x009896800000895d */ /* 0x004fea0003900000 */
[----:B------:R-:W2:Y:S02]  /*9080*/  @!P0 SYNCS.PHASECHK.TRANS64 P0, [R0+URZ], R3 ;  /* 0x00000003000085a7 */ /* 0x000ea400080010ff */
[----:B--2---:R-:W-:Y:S05]  /*9090*/  @!P0 BRA `(.L_x_200) ;  /* 0xfffffffc00f08947 */ /* 0x004fea000383ffff */
[----:B------:R-:W-:Y:S05]  /*90a0*/  BRA `(.L_x_201) ;  /* 0xffffffa800007947 */ /* 0x000fea000383ffff */
.L_x_68:
[----:B----4-:R-:W-:-:S07]  /*90b0*/  MOV R0, UR5 ;  /* 0x0000000500007c02 */ /* 0x010fce0008000f00 */
.L_x_202:
[----:B-1----:R1:W2:Y:S02]  /*90c0*/  SYNCS.PHASECHK.TRANS64.TRYWAIT P0, [R0+URZ], R3 ;  /* 0x00000003000075a7 */ /* 0x0022a400080011ff */
[----:B--2---:R-:W-:Y:S05]  /*90d0*/  @!P0 NANOSLEEP.SYNCS 0x989680 ;  /* 0x009896800000895d */ /* 0x004fea0003900000 */
[----:B------:R-:W2:Y:S02]  /*90e0*/  @!P0 SYNCS.PHASECHK.TRANS64 P0, [R0+URZ], R3 ;  /* 0x00000003000085a7 */ /* 0x000ea400080010ff */
[----:B--2---:R-:W-:Y:S05]  /*90f0*/  @!P0 BRA `(.L_x_202) ;  /* 0xfffffffc00f08947 */ /* 0x004fea000383ffff */
[----:B------:R-:W-:Y:S05]  /*9100*/  BRA `(.L_x_203) ;  /* 0xffffffa8000c7947 */ /* 0x000fea000383ffff */
.L_x_69:
[----:B----4-:R-:W-:-:S07]  /*9110*/  MOV R0, UR5 ;  /* 0x0000000500007c02 */ /* 0x010fce0008000f00 */
.L_x_204:
[----:B-1----:R1:W2:Y:S02]  /*9120*/  SYNCS.PHASECHK.TRANS64.TRYWAIT P0, [R0+URZ], R3 ;  /* 0x00000003000075a7 */ /* 0x0022a400080011ff */
[----:B--2---:R-:W-:Y:S05]  /*9130*/  @!P0 NANOSLEEP.SYNCS 0x989680 ;  /* 0x009896800000895d */ /* 0x004fea0003900000 */
[----:B------:R-:W2:Y:S02]  /*9140*/  @!P0 SYNCS.PHASECHK.TRANS64 P0, [R0+URZ], R3 ;  /* 0x00000003000085a7 */ /* 0x000ea400080010ff */
[----:B--2---:R-:W-:Y:S05]  /*9150*/  @!P0 BRA `(.L_x_204) ;  /* 0xfffffffc00f08947 */ /* 0x004fea000383ffff */
[----:B------:R-:W-:Y:S05]  /*9160*/  BRA `(.L_x_205) ;  /* 0xffffffa800187947 */ /* 0x000fea000383ffff */
.L_x_70:
[----:B----4-:R-:W-:-:S07]  /*9170*/  MOV R0, UR5 ;  /* 0x0000000500007c02 */ /* 0x010fce0008000f00 */
.L_x_206:
[----:B-1----:R1:W2:Y:S02]  /*9180*/  SYNCS.PHASECHK.TRANS64.TRYWAIT P0, [R0+URZ], R3 ;  /* 0x00000003000075a7 */ /* 0x0022a400080011ff */
[----:B--2---:R-:W-:Y:S05]  /*9190*/  @!P0 NANOSLEEP.SYNCS 0x989680 ;  /* 0x009896800000895d */ /* 0x004fea0003900000 */
[----:B------:R-:W2:Y:S02]  /*91a0*/  @!P0 SYNCS.PHASECHK.TRANS64 P0, [R0+URZ], R3 ;  /* 0x00000003000085a7 */ /* 0x000ea400080010ff */
[----:B--2---:R-:W-:Y:S05]  /*91b0*/  @!P0 BRA `(.L_x_206) ;  /* 0xfffffffc00f08947 */ /* 0x004fea000383ffff */
[----:B------:R-:W-:Y:S05]  /*91c0*/  BRA `(.L_x_207) ;  /* 0xffffffa800247947 */ /* 0x000fea000383ffff */
.L_x_71:
[----:B----4-:R-:W-:-:S07]  /*91d0*/  MOV R0, UR5 ;  /* 0x0000000500007c02 */ /* 0x010fce0008000f00 */
.L_x_208:
[----:B-1----:R1:W2:Y:S02]  /*91e0*/  SYNCS.PHASECHK.TRANS64.TRYWAIT P0, [R0+URZ], R3 ;  /* 0x00000003000075a7 */ /* 0x0022a400080011ff */
[----:B--2---:R-:W-:Y:S05]  /*91f0*/  @!P0 NANOSLEEP.SYNCS 0x989680 ;  /* 0x009896800000895d */ /* 0x004fea0003900000 */
[----:B------:R-:W2:Y:S02]  /*9200*/  @!P0 SYNCS.PHASECHK.TRANS64 P0, [R0+URZ], R3 ;  /* 0x00000003000085a7 */ /* 0x000ea400080010ff */
[----:B--2---:R-:W-:Y:S05]  /*9210*/  @!P0 BRA `(.L_x_208) ;  /* 0xfffffffc00f08947 */ /* 0x004fea000383ffff */
[----:B------:R-:W-:Y:S05]  /*9220*/  BRA `(.L_x_209) ;  /* 0xffffffa800307947 */ /* 0x000fea000383ffff */
.L_x_72:
[----:B----4-:R-:W-:-:S07]  /*9230*/  MOV R0, UR5 ;  /* 0x0000000500007c02 */ /* 0x010fce0008000f00 */
.L_x_210:
[----:B-1----:R1:W2:Y:S02]  /*9240*/  SYNCS.PHASECHK.TRANS64.TRYWAIT P0, [R0+URZ], R3 ;  /* 0x00000003000075a7 */ /* 0x0022a400080011ff */
[----:B--2---:R-:W-:Y:S05]  /*9250*/  @!P0 NANOSLEEP.SYNCS 0x989680 ;  /* 0x009896800000895d */ /* 0x004fea0003900000 */
[----:B------:R-:W2:Y:S02]  /*9260*/  @!P0 SYNCS.PHASECHK.TRANS64 P0, [R0+URZ], R3 ;  /* 0x00000003000085a7 */ /* 0x000ea400080010ff */
[----:B--2---:R-:W-:Y:S05]  /*9270*/  @!P0 BRA `(.L_x_210) ;  /* 0xfffffffc00f08947 */ /* 0x004fea000383ffff */
[----:B------:R-:W-:Y:S05]  /*9280*/  BRA `(.L_x_211) ;  /* 0xffffffa8003c7947 */ /* 0x000fea000383ffff */
.L_x_73:
[----:B----4-:R-:W-:-:S07]  /*9290*/  MOV R0, UR5 ;  /* 0x0000000500007c02 */ /* 0x010fce0008000f00 */
.L_x_212:
[----:B-1----:R1:W2:Y:S02]  /*92a0*/  SYNCS.PHASECHK.TRANS64.TRYWAIT P0, [R0+URZ], R3 ;  /* 0x00000003000075a7 */ /* 0x0022a400080011ff */
[----:B--2---:R-:W-:Y:S05]  /*92b0*/  @!P0 NANOSLEEP.SYNCS 0x989680 ;  /* 0x009896800000895d */ /* 0x004fea0003900000 */
[----:B------:R-:W2:Y:S02]  /*92c0*/  @!P0 SYNCS.PHASECHK.TRANS64 P0, [R0+URZ], R3 ;  /* 0x00000003000085a7 */ /* 0x000ea400080010ff */
[----:B--2---:R-:W-:Y:S05]  /*92d0*/  @!P0 BRA `(.L_x_212) ;  /* 0xfffffffc00f08947 */ /* 0x004fea000383ffff */
[----:B------:R-:W-:Y:S05]  /*92e0*/  BRA `(.L_x_213) ;  /* 0xffffffa800487947 */ /* 0x000fea000383ffff */
.L_x_74:
[----:B----4-:R-:W-:-:S07]  /*92f0*/  MOV R0, UR5 ;  /* 0x0000000500007c02 */ /* 0x010fce0008000f00 */
.L_x_214:
[----:B-1----:R1:W2:Y:S02]  /*9300*/  SYNCS.PHASECHK.TRANS64.TRYWAIT P0, [R0+URZ], R3 ;  /* 0x00000003000075a7 */ /* 0x0022a400080011ff */
[----:B--2---:R-:W-:Y:S05]  /*9310*/  @!P0 NANOSLEEP.SYNCS 0x989680 ;  /* 0x009896800000895d */ /* 0x004fea0003900000 */
[----:B------:R-:W2:Y:S02]  /*9320*/  @!P0 SYNCS.PHASECHK.TRANS64 P0, [R0+URZ], R3 ;  /* 0x00000003000085a7 */ /* 0x000ea400080010ff */
[----:B--2---:R-:W-:Y:S05]  /*9330*/  @!P0 BRA `(.L_x_214) ;  /* 0xfffffffc00f08947 */ /* 0x004fea000383ffff */
[----:B------:R-:W-:Y:S05]  /*9340*/  BRA `(.L_x_215) ;  /* 0xffffffa800547947 */ /* 0x000fea000383ffff */
.L_x_75:
[----:B----4-:R-:W-:-:S07]  /*9350*/  MOV R0, UR5 ;  /* 0x0000000500007c02 */ /* 0x010fce0008000f00 */
.L_x_216:
[----:B-1----:R1:W2:Y:S02]  /*9360*/  SYNCS.PHASECHK.TRANS64.TRYWAIT P0, [R0+URZ], R3 ;  /* 0x00000003000075a7 */ /* 0x0022a400080011ff */
[----:B--2---:R-:W-:Y:S05]  /*9370*/  @!P0 NANOSLEEP.SYNCS 0x989680 ;  /* 0x009896800000895d */ /* 0x004fea0003900000 */
[----:B------:R-:W2:Y:S02]  /*9380*/  @!P0 SYNCS.PHASECHK.TRANS64 P0, [R0+URZ], R3 ;  /* 0x00000003000085a7 */ /* 0x000ea400080010ff */
[----:B--2---:R-:W-:Y:S05]  /*9390*/  @!P0 BRA `(.L_x_216) ;  /* 0xfffffffc00f08947 */ /* 0x004fea000383ffff */
[----:B------:R-:W-:Y:S05]  /*93a0*/  BRA `(.L_x_217) ;  /* 0xffffffa800607947 */ /* 0x000fea000383ffff */
.L_x_76:
[----:B----4-:R-:W-:-:S07]  /*93b0*/  MOV R0, UR5 ;  /* 0x0000000500007c02 */ /* 0x010fce0008000f00 */
.L_x_218:
[----:B-1----:R1:W2:Y:S02]  /*93c0*/  SYNCS.PHASECHK.TRANS64.TRYWAIT P0, [R0+URZ], R3 ;  /* 0x00000003000075a7 */ /* 0x0022a400080011ff */
[----:B--2---:R-:W-:Y:S05]  /*93d0*/  @!P0 NANOSLEEP.SYNCS 0x989680 ;  /* 0x009896800000895d */ /* 0x004fea0003900000 */
[----:B------:R-:W2:Y:S02]  /*93e0*/  @!P0 SYNCS.PHASECHK.TRANS64 P0, [R0+URZ], R3 ;  /* 0x00000003000085a7 */ /* 0x000ea400080010ff */
[----:B--2---:R-:W-:Y:S05]  /*93f0*/  @!P0 BRA `(.L_x_218) ;  /* 0xfffffffc00f08947 */ /* 0x004fea000383ffff */
[----:B------:R-:W-:Y:S05]  /*9400*/  BRA `(.L_x_219) ;  /* 0xffffffa8006c7947 */ /* 0x000fea000383ffff */
.L_x_77:
[----:B----4-:R-:W-:-:S07]  /*9410*/  MOV R0, UR5 ;  /* 0x0000000500007c02 */ /* 0x010fce0008000f00 */
.L_x_220:
[----:B-1----:R1:W2:Y:S02]  /*9420*/  SYNCS.PHASECHK.TRANS64.TRYWAIT P0, [R0+URZ], R3 ;  /* 0x00000003000075a7 */ /* 0x0022a400080011ff */
[----:B--2---:R-:W-:Y:S05]  /*9430*/  @!P0 NANOSLEEP.SYNCS 0x989680 ;  /* 0x009896800000895d */ /* 0x004fea0003900000 */
[----:B------:R-:W2:Y:S02]  /*9440*/  @!P0 SYNCS.PHASECHK.TRANS64 P0, [R0+URZ], R3 ;  /* 0x00000003000085a7 */ /* 0x000ea400080010ff */
[----:B--2---:R-:W-:Y:S05]  /*9450*/  @!P0 BRA `(.L_x_220) ;  /* 0xfffffffc00f08947 */ /* 0x004fea000383ffff */
[----:B------:R-:W-:Y:S05]  /*9460*/  BRA `(.L_x_221) ;  /* 0xffffffa800787947 */ /* 0x000fea000383ffff */
.L_x_80:
[----:B-1----:R1:W2:Y:S02]  /*9470*/  SYNCS.PHASECHK.TRANS64.TRYWAIT P0, [R0+URZ+0x320], R5 ;  /* 0x00032005000075a7 */ /* 0x0022a400080011ff */
[----:B--2---:R-:W-:Y:S05]  /*9480*/  @!P0 NANOSLEEP.SYNCS 0x989680 ;  /* 0x009896800000895d */ /* 0x004fea0003900000 */
[----:B------:R-:W2:Y:S02]  /*9490*/  @!P0 SYNCS.PHASECHK.TRANS64 P0, [R0+URZ+0x320], R5 ;  /* 0x00032005000085a7 */ /* 0x000ea400080010ff */
[----:B--2---:R-:W-:Y:S05]  /*94a0*/  @!P0 BRA `(.L_x_80) ;  /* 0xfffffffc00f08947 */ /* 0x004fea000383ffff */
[----:B------:R-:W-:Y:S05]  /*94b0*/  BRA `(.L_x_222) ;  /* 0xffffffa800d47947 */ /* 0x000fea000383ffff */
.L_x_81:
[----:B------:R-:W-:-:S07]  /*94c0*/  MOV R0, UR5 ;  /* 0x0000000500007c02 */ /* 0x000fce0008000f00 */
.L_x_223:
[----:B-1----:R1:W2:Y:S02]  /*94d0*/  SYNCS.PHASECHK.TRANS64.TRYWAIT P0, [R0+URZ+0x2d0], R5 ;  /* 0x0002d005000075a7 */ /* 0x0022a400080011ff */
[----:B--2---:R-:W-:Y:S05]  /*94e0*/  @!P0 NANOSLEEP.SYNCS 0x989680 ;  /* 0x009896800000895d */ /* 0x004fea0003900000 */
[----:B------:R-:W2:Y:S02]  /*94f0*/  @!P0 SYNCS.PHASECHK.TRANS64 P0, [R0+URZ+0x2d0], R5 ;  /* 0x0002d005000085a7 */ /* 0x000ea400080010ff */
[----:B--2---:R-:W-:Y:S05]  /*9500*/  @!P0 BRA `(.L_x_223) ;  /* 0xfffffffc00f08947 */ /* 0x004fea000383ffff */
[----:B------:R-:W-:Y:S05]  /*9510*/  BRA `(.L_x_224) ;  /* 0xffffffa800e47947 */ /* 0x000fea000383ffff */
.L_x_82:
[----:B-1----:R1:W2:Y:S02]  /*9520*/  SYNCS.PHASECHK.TRANS64.TRYWAIT P1, [R0+URZ+0x2c0], R5 ;  /* 0x0002c005000075a7 */ /* 0x0022a400080211ff */
[----:B--2---:R-:W-:Y:S05]  /*9530*/  @!P1 NANOSLEEP.SYNCS 0x989680 ;  /* 0x009896800000995d */ /* 0x004fea0003900000 */
[----:B------:R-:W2:Y:S02]  /*9540*/  @!P1 SYNCS.PHASECHK.TRANS64 P1, [R0+URZ+0x2c0], R5 ;  /* 0x0002c005000095a7 */ /* 0x000ea400080210ff */
[----:B--2---:R-:W-:Y:S05]  /*9550*/  @!P1 BRA `(.L_x_82) ;  /* 0xfffffffc00f09947 */ /* 0x004fea000383ffff */
[----:B------:R-:W-:Y:S05]  /*9560*/  BRA `(.L_x_225) ;  /* 0xffffffac00147947 */ /* 0x000fea000383ffff */
.L_x_85:
[----:B------:R-:W-:-:S07]  /*9570*/  MOV R0, UR5 ;  /* 0x0000000500007c02 */ /* 0x000fce0008000f00 */
.L_x_226:
[----:B-1----:R1:W2:Y:S02]  /*9580*/  SYNCS.PHASECHK.TRANS64.TRYWAIT P0, [R0+URZ+0x2d0], R3 ;  /* 0x0002d003000075a7 */ /* 0x0022a400080011ff */
[----:B--2---:R-:W-:Y:S05]  /*9590*/  @!P0 NANOSLEEP.SYNCS 0x989680 ;  /* 0x009896800000895d */ /* 0x004fea0003900000 */
[----:B------:R-:W2:Y:S02]  /*95a0*/  @!P0 SYNCS.PHASECHK.TRANS64 P0, [R0+URZ+0x2d0], R3 ;  /* 0x0002d003000085a7 */ /* 0x000ea400080010ff */
[----:B--2---:R-:W-:Y:S05]  /*95b0*/  @!P0 BRA `(.L_x_226) ;  /* 0xfffffffc00f08947 */ /* 0x004fea000383ffff */
[----:B------:R-:W-:Y:S05]  /*95c0*/  BRA `(.L_x_84) ;  /* 0xffffffac00687947 */ /* 0x000fea000383ffff */
.L_x_92:
[----:B-1----:R1:W2:Y:S02]  /*95d0*/  SYNCS.PHASECHK.TRANS64.TRYWAIT P1, [R0+URZ+0x2c0], R5 ;  /* 0x0002c005000075a7 */ /* 0x0022a400080211ff */
[----:B--2---:R-:W-:Y:S05]  /*95e0*/  @!P1 NANOSLEEP.SYNCS 0x989680 ;  /* 0x009896800000995d */ /* 0x004fea0003900000 */
[----:B------:R-:W2:Y:S02]  /*95f0*/  @!P1 SYNCS.PHASECHK.TRANS64 P1, [R0+URZ+0x2c0], R5 ;  /* 0x0002c005000095a7 */ /* 0x000ea400080210ff */
[----:B--2---:R-:W-:Y:S05]  /*9600*/  @!P1 BRA `(.L_x_92) ;  /* 0xfffffffc00f09947 */ /* 0x004fea000383ffff */
[----:B------:R-:W-:Y:S05]  /*9610*/  BRA `(.L_x_227) ;  /* 0xffffffb000c07947 */ /* 0x000fea000383ffff */
.L_x_93:
[----:B------:R-:W-:-:S07]  /*9620*/  MOV R3, UR14 ;  /* 0x0000000e00037c02 */ /* 0x000fce0008000f00 */
.L_x_228:
[----:B-1----:R1:W2:Y:S02]  /*9630*/  SYNCS.PHASECHK.TRANS64.TRYWAIT P0, [R3+URZ+0x300], R0 ;  /* 0x00030000030075a7 */ /* 0x0022a400080011ff */
[----:B--2---:R-:W-:Y:S05]  /*9640*/  @!P0 NANOSLEEP.SYNCS 0x989680 ;  /* 0x009896800000895d */ /* 0x004fea0003900000 */
[----:B------:R-:W2:Y:S02]  /*9650*/  @!P0 SYNCS.PHASECHK.TRANS64 P0, [R3+URZ+0x300], R0 ;  /* 0x00030000030085a7 */ /* 0x000ea400080010ff */
[----:B--2---:R-:W-:Y:S05]  /*9660*/  @!P0 BRA `(.L_x_228) ;  /* 0xfffffffc00f08947 */ /* 0x004fea000383ffff */
[----:B------:R-:W-:Y:S05]  /*9670*/  BRA `(.L_x_229) ;  /* 0xffffffb000f07947 */ /* 0x000fea000383ffff */
.L_x_96:
[----:B------:R-:W-:Y:S07]  /*9680*/  MOV R0, UR7 ;  /* 0x0000000700007c02 */ /* 0x000fee0008000f00 */
.L_x_230:
[----:B-1----:R1:W2:Y:S02]  /*9690*/  SYNCS.PHASECHK.TRANS64.TRYWAIT P0, [R0+URZ], R3 ;  /* 0x00000003000075a7 */ /* 0x0022a400080011ff */
[----:B--2---:R-:W-:Y:S05]  /*96a0*/  @!P0 NANOSLEEP.SYNCS 0x989680 ;  /* 0x009896800000895d */ /* 0x004fea0003900000 */
[----:B------:R-:W2:Y:S02]  /*96b0*/  @!P0 SYNCS.PHASECHK.TRANS64 P0, [R0+URZ], R3 ;  /* 0x00000003000085a7 */ /* 0x000ea400080010ff */
[----:B--2---:R-:W-:Y:S05]  /*96c0*/  @!P0 BRA `(.L_x_230) ;  /* 0xfffffffc00f08947 */ /* 0x004fea000383ffff */
[----:B------:R-:W-:Y:S05]  /*96d0*/  BRA `(.L_x_95) ;  /* 0xffffffb400247947 */ /* 0x000fea000383ffff */
.L_x_99:
[----:B------:R-:W-:-:S07]  /*96e0*/  MOV R0, UR5 ;  /* 0x0000000500007c02 */ /* 0x000fce0008000f00 */
.L_x_231:
[----:B--2---:R2:W3:Y:S02]  /*96f0*/  SYNCS.PHASECHK.TRANS64.TRYWAIT P0, [R0+URZ], R3 ;  /* 0x00000003000075a7 */ /* 0x0044e400080011ff */
[----:B---3--:R-:W-:Y:S05]  /*9700*/  @!P0 NANOSLEEP.SYNCS 0x989680 ;  /* 0x009896800000895d */ /* 0x008fea0003900000 */
[----:B------:R-:W3:Y:S02]  /*9710*/  @!P0 SYNCS.PHASECHK.TRANS64 P0, [R0+URZ], R3 ;  /* 0x00000003000085a7 */ /* 0x000ee400080010ff */
[----:B---3--:R-:W-:Y:S05]  /*9720*/  @!P0 BRA `(.L_x_231) ;  /* 0xfffffffc00f08947 */ /* 0x008fea000383ffff */
[----:B------:R-:W-:Y:S05]  /*9730*/  BRA `(.L_x_232) ;  /* 0xffffffb400c87947 */ /* 0x000fea000383ffff */
.L_x_100:
[----:B------:R-:W-:-:S07]  /*9740*/  MOV R0, UR5 ;  /* 0x0000000500007c02 */ /* 0x000fce0008000f00 */
.L_x_233:
[----:B--2---:R2:W3:Y:S02]  /*9750*/  SYNCS.PHASECHK.TRANS64.TRYWAIT P0, [R0+URZ], R3 ;  /* 0x00000003000075a7 */ /* 0x0044e400080011ff */
[----:B---3--:R-:W-:Y:S05]  /*9760*/  @!P0 NANOSLEEP.SYNCS 0x989680 ;  /* 0x009896800000895d */ /* 0x008fea0003900000 */
[----:B------:R-:W3:Y:S02]  /*9770*/  @!P0 SYNCS.PHASECHK.TRANS64 P0, [R0+URZ], R3 ;  /* 0x00000003000085a7 */ /* 0x000ee400080010ff */
[----:B---3--:R-:W-:Y:S05]  /*9780*/  @!P0 BRA `(.L_x_233) ;  /* 0xfffffffc00f08947 */ /* 0x008fea000383ffff */
[----:B------:R-:W-:Y:S05]  /*9790*/  BRA `(.L_x_234) ;  /* 0xffffffb400d47947 */ /* 0x000fea000383ffff */
.L_x_101:
[----:B------:R-:W-:-:S07]  /*97a0*/  MOV R0, UR5 ;  /* 0x0000000500007c02 */ /* 0x000fce0008000f00 */
.L_x_235:
[----:B--2---:R2:W3:Y:S02]  /*97b0*/  SYNCS.PHASECHK.TRANS64.TRYWAIT P0, [R0+URZ], R3 ;  /* 0x00000003000075a7 */ /* 0x0044e400080011ff */
[----:B---3--:R-:W-:Y:S05]  /*97c0*/  @!P0 NANOSLEEP.SYNCS 0x989680 ;  /* 0x009896800000895d */ /* 0x008fea0003900000 */
[----:B------:R-:W3:Y:S02]  /*97d0*/  @!P0 SYNCS.PHASECHK.TRANS64 P0, [R0+URZ], R3 ;  /* 0x00000003000085a7 */ /* 0x000ee400080010ff */
[----:B---3--:R-:W-:Y:S05]  /*97e0*/  @!P0 BRA `(.L_x_235) ;  /* 0xfffffffc00f08947 */ /* 0x008fea000383ffff */
[----:B------:R-:W-:Y:S05]  /*97f0*/  BRA `(.L_x_236) ;  /* 0xffffffb400e07947 */ /* 0x000fea000383ffff */
.L_x_102:
[----:B------:R-:W-:-:S07]  /*9800*/  MOV R0, UR6 ;  /* 0x0000000600007c02 */ /* 0x000fce0008000f00 */
.L_x_237:
[----:B--2---:R2:W3:Y:S02]  /*9810*/  SYNCS.PHASECHK.TRANS64.TRYWAIT P0, [R0+URZ], R3 ;  /* 0x00000003000075a7 */ /* 0x0044e400080011ff */
[----:B---3--:R-:W-:Y:S05]  /*9820*/  @!P0 NANOSLEEP.SYNCS 0x989680 ;  /* 0x009896800000895d */ /* 0x008fea0003900000 */
[----:B------:R-:W3:Y:S02]  /*9830*/  @!P0 SYNCS.PHASECHK.TRANS64 P0, [R0+URZ], R3 ;  /* 0x00000003000085a7 */ /* 0x000ee400080010ff */
[----:B---3--:R-:W-:Y:S05]  /*9840*/  @!P0 BRA `(.L_x_237) ;  /* 0xfffffffc00f08947 */ /* 0x008fea000383ffff */
[----:B------:R-:W-:Y:S05]  /*9850*/  BRA `(.L_x_238) ;  /* 0xffffffb400ec7947 */ /* 0x000fea000383ffff */
.L_x_107:
[----:B--2---:R2:W3:Y:S02]  /*9860*/  SYNCS.PHASECHK.TRANS64.TRYWAIT P0, [R0+URZ+0x2c0], R3 ;  /* 0x0002c003000075a7 */ /* 0x0044e400080011ff */
[----:B---3--:R-:W-:Y:S05]  /*9870*/  @!P0 NANOSLEEP.SYNCS 0x989680 ;  /* 0x009896800000895d */ /* 0x008fea0003900000 */
[----:B------:R-:W3:Y:S02]  /*9880*/  @!P0 SYNCS.PHASECHK.TRANS64 P0, [R0+URZ+0x2c0], R3 ;  /* 0x0002c003000085a7 */ /* 0x000ee400080010ff */
[----:B---3--:R-:W-:Y:S05]  /*9890*/  @!P0 BRA `(.L_x_107) ;  /* 0xfffffffc00f08947 */ /* 0x008fea000383ffff */
[----:B------:R-:W-:Y:S05]  /*98a0*/  BRA `(.L_x_239) ;  /* 0xffffffb800e87947 */ /* 0x000fea000383ffff */
.L_x_110:
[----:B------:R-:W-:Y:S07]  /*98b0*/  MOV R0, UR7 ;  /* 0x0000000700007c02 */ /* 0x000fee0008000f00 */
.L_x_240:
[----:B--2---:R2:W3:Y:S02]  /*98c0*/  SYNCS.PHASECHK.TRANS64.TRYWAIT P0, [R0+URZ+0x2b8], R3 ;  /* 0x0002b803000075a7 */ /* 0x0044e400080011ff */
[----:B---3--:R-:W-:Y:S05]  /*98d0*/  @!P0 NANOSLEEP.SYNCS 0x989680 ;  /* 0x009896800000895d */ /* 0x008fea0003900000 */
[----:B------:R-:W3:Y:S02]  /*98e0*/  @!P0 SYNCS.PHASECHK.TRANS64 P0, [R0+URZ+0x2b8], R3 ;  /* 0x0002b803000085a7 */ /* 0x000ee400080010ff */
[----:B---3--:R-:W-:Y:S05]  /*98f0*/  @!P0 BRA `(.L_x_240) ;  /* 0xfffffffc00f08947 */ /* 0x008fea000383ffff */
[----:B------:R-:W-:Y:S05]  /*9900*/  BRA `(.L_x_109) ;  /* 0xffffffbc00d47947 */ /* 0x000fea000383ffff */
.L_x_113:
[----:B------:R-:W-:Y:S07]  /*9910*/  MOV R3, UR7 ;  /* 0x0000000700037c02 */ /* 0x000fee0008000f00 */
.L_x_241:
[----:B-1----:R1:W2:Y:S02]  /*9920*/  SYNCS.PHASECHK.TRANS64.TRYWAIT P2, [R3+URZ+0x2a8], R26 ;  /* 0x0002a81a030075a7 */ /* 0x0022a400080411ff */
[----:B--2---:R-:W-:Y:S05]  /*9930*/  @!P2 NANOSLEEP.SYNCS 0x989680 ;  /* 0x009896800000a95d */ /* 0x004fea0003900000 */
[----:B------:R-:W2:Y:S02]  /*9940*/  @!P2 SYNCS.PHASECHK.TRANS64 P2, [R3+URZ+0x2a8], R26 ;  /* 0x0002a81a0300a5a7 */ /* 0x000ea400080410ff */
[----:B--2---:R-:W-:Y:S05]  /*9950*/  @!P2 BRA `(.L_x_241) ;  /* 0xfffffffc00f0a947 */ /* 0x004fea000383ffff */
[----:B------:R-:W-:Y:S05]  /*9960*/  BRA `(.L_x_242) ;  /* 0xffffffc000687947 */ /* 0x000fea000383ffff */
.L_x_116:
[----:B--2---:R2:W4:Y:S02]  /*9970*/  SYNCS.PHASECHK.TRANS64.TRYWAIT P0, [R0+URZ+0x2c0], R3 ;  /* 0x0002c003000075a7 */ /* 0x00452400080011ff */
[----:B----4-:R-:W-:Y:S05]  /*9980*/  @!P0 NANOSLEEP.SYNCS 0x989680 ;  /* 0x009896800000895d */ /* 0x010fea0003900000 */
[----:B------:R-:W4:Y:S02]  /*9990*/  @!P0 SYNCS.PHASECHK.TRANS64 P0, [R0+URZ+0x2c0], R3 ;  /* 0x0002c003000085a7 */ /* 0x000f2400080010ff */
[----:B----4-:R-:W-:Y:S05]  /*99a0*/  @!P0 BRA `(.L_x_116) ;  /* 0xfffffffc00f08947 */ /* 0x010fea000383ffff */
[----:B------:R-:W-:Y:S05]  /*99b0*/  BRA `(.L_x_243) ;  /* 0xffffffc400e47947 */ /* 0x000fea000383ffff */
.L_x_127:
[----:B-1----:R-:W-:Y:S04]  /*99c0*/  MOV R0, UR43 ;  /* 0x0000002b00007c02 */ /* 0x002fe80008000f00 */
[----:B------:R1:W2:Y:S03]  /*99d0*/  SYNCS.PHASECHK.TRANS64.TRYWAIT P1, [R0+URZ+0x2a0], R3 ;  /* 0x0002a003000075a7 */ /* 0x0002a600080211ff */
[----:B--2---:R-:W-:Y:S05]  /*99e0*/  @!P1 NANOSLEEP.SYNCS 0x989680 ;  /* 0x009896800000995d */ /* 0x004fea0003900000 */
[----:B------:R-:W2:Y:S02]  /*99f0*/  @!P1 SYNCS.PHASECHK.TRANS64 P1, [R0+URZ+0x2a0], R3 ;  /* 0x0002a003000095a7 */ /* 0x000ea400080210ff */
[----:B--2---:R-:W-:Y:S05]  /*9a00*/  @!P1 BRA `(.L_x_127) ;  /* 0xfffffffc00ec9947 */ /* 0x004fea000383ffff */
[----:B------:R-:W-:Y:S05]  /*9a10*/  BRA `(.L_x_126) ;  /* 0xffffffd000d07947 */ /* 0x000fea000383ffff */
.L_x_129:
[----:B------:R1:W1:Y:S02]  /*9a20*/  SYNCS.PHASECHK.TRANS64.TRYWAIT P1, [R128+URZ+0x2e0], R9 ;  /* 0x0002e009800075a7 */ /* 0x00026400080211ff */
[----:B-1----:R-:W-:Y:S05]  /*9a30*/  @!P1 NANOSLEEP.SYNCS 0x989680 ;  /* 0x009896800000995d */ /* 0x002fea0003900000 */
[----:B------:R-:W1:Y:S02]  /*9a40*/  @!P1 SYNCS.PHASECHK.TRANS64 P1, [R128+URZ+0x2e0], R9 ;  /* 0x0002e009800095a7 */ /* 0x000e6400080210ff */
[----:B-1----:R-:W-:Y:S05]  /*9a50*/  @!P1 BRA `(.L_x_129) ;  /* 0xfffffffc00f09947 */ /* 0x002fea000383ffff */
[----:B------:R-:W-:Y:S05]  /*9a60*/  BRA `(.L_x_128) ;  /* 0xffffffd400287947 */ /* 0x000fea000383ffff */
        .weak           $__internal_0_$__cuda_sm10x_tcgen05_guardrail_trap_col_being_dealloced_not_returned_by_alloc
        .type           $__internal_0_$__cuda_sm10x_tcgen05_guardrail_trap_col_being_dealloced_not_returned_by_alloc,@function
        .size           $__internal_0_$__cuda_sm10x_tcgen05_guardrail_trap_col_being_dealloced_not_returned_by_alloc,($__internal_1_$__cuda_sm10x_tcgen05_guardrail_trap_phase_invalid_during_alloc - $__internal_0_$__cuda_sm10x_tcgen05_guardrail_trap_col_being_dealloced_not_returned_by_alloc)
$__internal_0_$__cuda_sm10x_tcgen05_guardrail_trap_col_being_dealloced_not_returned_by_alloc:
[----:B------:R-:W-:Y:S05]  /*9a70*/  BPT.TRAP 0x1 ;  /* 0x000000040000795c */ /* 0x000fea0000300000 */
[----:B------:R-:W-:-:S04]  /*9a80*/  HFMA2 R3, -RZ, RZ, 0, 0 ;  /* 0x00000000ff037431 */ /* 0x000fc800000001ff */
[----:B------:R-:W-:Y:S05]  /*9a90*/  RET.REL.NODEC R2 `(_ZN7cutlass13device_kernelINS_4gemm6kernel13GemmUniversalIN4cute5tupleIJiiiiEEENS1_10collective13CollectiveMmaINS1_35MainloopSm100TmaUmmaWarpSpecializedILi42ELi2ELi4ENS5_IJNS4_1CILi1EEESB_SB_EEEEENS5_IJNSA_ILi64EEENSA_ILi96EEENSA_ILi32EEEEEEaNS5_IJlSB_lEEEaSI_NS4_8TiledMMAINS4_8MMA_AtomIJNS4_15SM100_MMA_S8_SSIaaiLi64ELi96ELNS4_4UMMA5MajorE0ELSN_0ELNSM_8SaturateE0EEEEEENS4_6LayoutISC_NS5_IJNSA_ILi0EEESS_SS_EEEEENS5_IJNS4_10UnderscoreESV_SV_EEEEENS4_13SM90_TMA_LOADENS4_14ComposedLayoutINS4_7SwizzleILi1ELi4ELi3EEENS4_18smem_ptr_flag_bitsILi8EEENSR_INS5_IJNSA_ILi8EEESG_EEENS5_IJSG_SB_EEEEEEEvNS4_8identityESY_S18_vS19_EENS_8epilogue10collective18CollectiveEpilogueINS1B_23Sm100TmaWarpSpecializedILi1ELi1ELi48ELb0ELb0EEEJSH_NS5_IJNSR_ISE_SB_EENSR_ISF_SB_EEEEEaSI_aSI_NS1B_6fusion15FusionCallbacksIS1F_NS1J_17LinearCombinationIaiaiLNS_15FloatRoundStyleE2EEESH_S1I_JEEENS4_5SM1004TMEM4LOAD26SM100_TMEM_LOAD_16dp32b16xESY_S18_NS4_39AutoVectorizingCopyWithAssumedAlignmentILi128EEENS4_14SM90_TMA_STOREES18_S1U_S1U_EEEvvEEEEvNT_6ParamsE) ;  /* 0xffffff6402587950 */ /* 0x000fea0003c3ffff */
        .weak           $__internal_1_$__cuda_sm10x_tcgen05_guardrail_trap_phase_invalid_during_alloc
        .type           $__internal_1_$__cuda_sm10x_tcgen05_guardrail_trap_phase_invalid_during_alloc,@function
        .size           $__internal_1_$__cuda_sm10x_tcgen05_guardrail_trap_phase_invalid_during_alloc,($__internal_2_$__cuda_sm10x_tcgen05_guardrail_trap_unallocated_columns_being_dealloced - $__internal_1_$__cuda_sm10x_tcgen05_guardrail_trap_phase_invalid_during_alloc)
$__internal_1_$__cuda_sm10x_tcgen05_guardrail_trap_phase_invalid_during_alloc:
[----:B------:R-:W-:Y:S05]  /*9aa0*/  BPT.TRAP 0x1 ;  /* 0x000000040000795c */ /* 0x000fea0000300000 */
[----:B------:R-:W-:-:S04]  /*9ab0*/  MOV R3, 0x0 ;  /* 0x0000000000037802 */ /* 0x000fc80000000f00 */
[----:B------:R-:W-:Y:S05]  /*9ac0*/  RET.REL.NODEC R2 `(_ZN7cutlass13device_kernelINS_4gemm6kernel13GemmUniversalIN4cute5tupleIJiiiiEEENS1_10collective13CollectiveMmaINS1_35MainloopSm100TmaUmmaWarpSpecializedILi42ELi2ELi4ENS5_IJNS4_1CILi1EEESB_SB_EEEEENS5_IJNSA_ILi64EEENSA_ILi96EEENSA_ILi32EEEEEEaNS5_IJlSB_lEEEaSI_NS4_8TiledMMAINS4_8MMA_AtomIJNS4_15SM100_MMA_S8_SSIaaiLi64ELi96ELNS4_4UMMA5MajorE0ELSN_0ELNSM_8SaturateE0EEEEEENS4_6LayoutISC_NS5_IJNSA_ILi0EEESS_SS_EEEEENS5_IJNS4_10UnderscoreESV_SV_EEEEENS4_13SM90_TMA_LOADENS4_14ComposedLayoutINS4_7SwizzleILi1ELi4ELi3EEENS4_18smem_ptr_flag_bitsILi8EEENSR_INS5_IJNSA_ILi8EEESG_EEENS5_IJSG_SB_EEEEEEEvNS4_8identityESY_S18_vS19_EENS_8epilogue10collective18CollectiveEpilogueINS1B_23Sm100TmaWarpSpecializedILi1ELi1ELi48ELb0ELb0EEEJSH_NS5_IJNSR_ISE_SB_EENSR_ISF_SB_EEEEEaSI_aSI_NS1B_6fusion15FusionCallbacksIS1F_NS1J_17LinearCombinationIaiaiLNS_15FloatRoundStyleE2EEESH_S1I_JEEENS4_5SM1004TMEM4LOAD26SM100_TMEM_LOAD_16dp32b16xESY_S18_NS4_39AutoVectorizingCopyWithAssumedAlignmentILi128EEENS4_14SM90_TMA_STOREES18_S1U_S1U_EEEvvEEEEvNT_6ParamsE) ;  /* 0xffffff64024c7950 */ /* 0x000fea0003c3ffff */
        .weak           $__internal_2_$__cuda_sm10x_tcgen05_guardrail_trap_unallocated_columns_being_dealloced
        .type           $__internal_2_$__cuda_sm10x_tcgen05_guardrail_trap_unallocated_columns_being_dealloced,@function
        .size           $__internal_2_$__cuda_sm10x_tcgen05_guardrail_trap_unallocated_columns_being_dealloced,(.L_x_245 - $__internal_2_$__cuda_sm10x_tcgen05_guardrail_trap_unallocated_columns_being_dealloced)
$__internal_2_$__cuda_sm10x_tcgen05_guardrail_trap_unallocated_columns_being_dealloced:
[----:B------:R-:W-:Y:S05]  /*9ad0*/  BPT.TRAP 0x1 ;  /* 0x000000040000795c */ /* 0x000fea0000300000 */
[----:B------:R-:W-:-:S04]  /*9ae0*/  HFMA2 R3, -RZ, RZ, 0, 0 ;  /* 0x00000000ff037431 */ /* 0x000fc800000001ff */
[----:B------:R-:W-:Y:S05]  /*9af0*/  RET.REL.NODEC R2 `(_ZN7cutlass13device_kernelINS_4gemm6kernel13GemmUniversalIN4cute5tupleIJiiiiEEENS1_10collective13CollectiveMmaINS1_35MainloopSm100TmaUmmaWarpSpecializedILi42ELi2ELi4ENS5_IJNS4_1CILi1EEESB_SB_EEEEENS5_IJNSA_ILi64EEENSA_ILi96EEENSA_ILi32EEEEEEaNS5_IJlSB_lEEEaSI_NS4_8TiledMMAINS4_8MMA_AtomIJNS4_15SM100_MMA_S8_SSIaaiLi64ELi96ELNS4_4UMMA5MajorE0ELSN_0ELNSM_8SaturateE0EEEEEENS4_6LayoutISC_NS5_IJNSA_ILi0EEESS_SS_EEEEENS5_IJNS4_10UnderscoreESV_SV_EEEEENS4_13SM90_TMA_LOADENS4_14ComposedLayoutINS4_7SwizzleILi1ELi4ELi3EEENS4_18smem_ptr_flag_bitsILi8EEENSR_INS5_IJNSA_ILi8EEESG_EEENS5_IJSG_SB_EEEEEEEvNS4_8identityESY_S18_vS19_EENS_8epilogue10collective18CollectiveEpilogueINS1B_23Sm100TmaWarpSpecializedILi1ELi1ELi48ELb0ELb0EEEJSH_NS5_IJNSR_ISE_SB_EENSR_ISF_SB_EEEEEaSI_aSI_NS1B_6fusion15FusionCallbacksIS1F_NS1J_17LinearCombinationIaiaiLNS_15FloatRoundStyleE2EEESH_S1I_JEEENS4_5SM1004TMEM4LOAD26SM100_TMEM_LOAD_16dp32b16xESY_S18_NS4_39AutoVectorizingCopyWithAssumedAlignmentILi128EEENS4_14SM90_TMA_STOREES18_S1U_S1U_EEEvvEEEEvNT_6ParamsE) ;  /* 0xffffff6402407950 */ /* 0x000fea0003c3ffff */
.L_x_244:
[----:B------:R-:W-:-:S00]  /*9b00*/  BRA `(.L_x_244) ;  /* 0xfffffffc00fc7947 */ /* 0x000fc0000383ffff */
[----:B------:R-:W-:-:S00]  /*9b10*/  NOP ;  /* 0x0000000000007918 */ /* 0x000fc00000000000 */
        /* <DEDUP_REMOVED lines=14> */
.L_x_245:


//--------------------- .nv.global.init           --------------------------
	.section	.nv.global.init,"aw",@progbits
.nv.global.init:
	.type		$str$27,@object
	.size		$str$27,($str$28 - $str$27)
$str$27:
        /*0000*/ 	.byte	0x28, 0x61, 0x64, 0x64, 0x72, 0x65, 0x73, 0x73, 0x20, 0x26, 0x20, 0x6d, 0x61, 0x73, 0x6b, 0x29
        /*0010*/ 	.byte	0x20, 0x3d, 0x3d, 0x20, 0x30, 0x00
	.type		$str$28,@object
	.size		$str$28,($str$26 - $str$28)
$str$28:
        /*0016*/ 	.byte	0x2f, 0x74, 0x6d, 0x70, 0x2f, 0x63, 0x75, 0x74, 0x6c, 0x61, 0x73, 0x73, 0x5f, 0x73, 0x77, 0x65
        /*0026*/ 	.byte	0x65, 0x70, 0x5f, 0x73, 0x72, 0x63, 0x2f, 0x69, 0x6e, 0x63, 0x6c, 0x75, 0x64, 0x65, 0x2f, 0x63
        /*0036*/ 	.byte	0x75, 0x74, 0x65, 0x2f, 0x70, 0x6f, 0x69, 0x6e, 0x74, 0x65, 0x72, 0x5f, 0x66, 0x6c, 0x61, 0x67
        /*0046*/ 	.byte	0x67, 0x65, 0x64, 0x2e, 0x68, 0x70, 0x70, 0x00
	.type		$str$26,@object
	.size		$str$26,($str$25 - $str$26)
$str$26:
        /*004e*/ 	.byte	0x2f, 0x74, 0x6d, 0x70, 0x2f, 0x63, 0x75, 0x74, 0x6c, 0x61, 0x73, 0x73, 0x5f, 0x73, 0x77, 0x65
        /*005e*/ 	.byte	0x65, 0x70, 0x5f, 0x73, 0x72, 0x63, 0x2f, 0x69, 0x6e, 0x63, 0x6c, 0x75, 0x64, 0x65, 0x2f, 0x63
        /*006e*/ 	.byte	0x75, 0x74, 0x65, 0x2f, 0x61, 0x74, 0x6f, 0x6d, 0x2f, 0x63, 0x6f, 0x70, 0x79, 0x5f, 0x74, 0x72
        /*007e*/ 	.byte	0x61, 0x69, 0x74, 0x73, 0x5f, 0x73, 0x6d, 0x31, 0x30, 0x30, 0x2e, 0x68, 0x70, 0x70, 0x00
	.type		$str$25,@object
	.size		$str$25,(__unnamed_1 - $str$25)
$str$25:
        /*008d*/ 	.byte	0x28, 0x28, 0x75, 0x69, 0x6e, 0x74, 0x33, 0x32, 0x5f, 0x74, 0x28, 0x74, 0x68, 0x72, 0x65, 0x61
        /*009d*/ 	.byte	0x64, 0x49, 0x64, 0x78, 0x2e, 0x78, 0x29, 0x20, 0x2f, 0x20, 0x33, 0x32, 0x29, 0x20, 0x25, 0x20
        /*00ad*/ 	.byte	0x34, 0x29, 0x20, 0x3d, 0x3d, 0x20, 0x28, 0x28, 0x28, 0x74, 0x6d, 0x65, 0x6d, 0x5f, 0x61, 0x64
        /*00bd*/ 	.byte	0x64, 0x72, 0x20, 0x3e, 0x3e, 0x20, 0x31, 0x36, 0x29, 0x20, 0x2f, 0x20, 0x33, 0x32, 0x29, 0x20
        /*00cd*/ 	.byte	0x25, 0x20, 0x34, 0x29, 0x00
	.type		__unnamed_1,@object
	.size		__unnamed_1,(__unnamed_2 - __unnamed_1)
__unnamed_1:
        /*00d2*/ 	.byte	0x61, 0x75, 0x74, 0x6f, 0x20, 0x63, 0x75, 0x74, 0x65, 0x3a, 0x3a, 0x61, 0x73, 0x5f, 0x70, 0x6f
        /* <DEDUP_REMOVED lines=24> */
        /*0262*/ 	.byte	0x3e, 0x3e, 0x5d, 0x00
	.type		__unnamed_2,@object
	.size		__unnamed_2,(.L_2 - __unnamed_2)
__unnamed_2:
        /* <DEDUP_REMOVED lines=37> */
        /*04b6*/ 	.byte	0x74, 0x65, 0x3a, 0x3a, 0x43, 0x3c, 0x30, 0x3e, 0x3e, 0x3e, 0x3e, 0x5d, 0x00
.L_2:


//--------------------- .nv.shared._ZN7cutlass13device_kernelINS_4gemm6kernel13GemmUniversalIN4cute5tupleIJiiiiEEENS1_10collective13CollectiveMmaINS1_35MainloopSm100TmaUmmaWarpSpecializedILi42ELi2ELi4ENS5_IJNS4_1CILi1EEESB_SB_EEEEENS5_IJNSA_ILi64EEENSA_ILi96EEENSA_ILi32EEEEEEaNS5_IJlSB_lEEEaSI_NS4_8TiledMMAINS4_8MMA_AtomIJNS4_15SM100_MMA_S8_SSIaaiLi64ELi96ELNS4_4UMMA5MajorE0ELSN_0ELNSM_8SaturateE0EEEEEENS4_6LayoutISC_NS5_IJNSA_ILi0EEESS_SS_EEEEENS5_IJNS4_10UnderscoreESV_SV_EEEEENS4_13SM90_TMA_LOADENS4_14ComposedLayoutINS4_7SwizzleILi1ELi4ELi3EEENS4_18smem_ptr_flag_bitsILi8EEENSR_INS5_IJNSA_ILi8EEESG_EEENS5_IJSG_SB_EEEEEEEvNS4_8identityESY_S18_vS19_EENS_8epilogue10collective18CollectiveEpilogueINS1B_23Sm100TmaWarpSpecializedILi1ELi1ELi48ELb0ELb0EEEJSH_NS5_IJNSR_ISE_SB_EENSR_ISF_SB_EEEEEaSI_aSI_NS1B_6fusion15FusionCallbacksIS1F_NS1J_17LinearCombinationIaiaiLNS_15FloatRoundStyleE2EEESH_S1I_JEEENS4_5SM1004TMEM4LOAD26SM100_TMEM_LOAD_16dp32b16xESY_S18_NS4_39AutoVectorizingCopyWithAssumedAlignmentILi128EEENS4_14SM90_TMA_STOREES18_S1U_S1U_EEEvvEEEEvNT_6ParamsE --------------------------
	.section	.nv.shared._ZN7cutlass13device_kernelINS_4gemm6kernel13GemmUniversalIN4cute5tupleIJiiiiEEENS1_10collective13CollectiveMmaINS1_35MainloopSm100TmaUmmaWarpSpecializedILi42ELi2ELi4ENS5_IJNS4_1CILi1EEESB_SB_EEEEENS5_IJNSA_ILi64EEENSA_ILi96EEENSA_ILi32EEEEEEaNS5_IJlSB_lEEEaSI_NS4_8TiledMMAINS4_8MMA_AtomIJNS4_15SM100_MMA_S8_SSIaaiLi64ELi96ELNS4_4UMMA5MajorE0ELSN_0ELNSM_8SaturateE0EEEEEENS4_6LayoutISC_NS5_IJNSA_ILi0EEESS_SS_EEEEENS5_IJNS4_10UnderscoreESV_SV_EEEEENS4_13SM90_TMA_LOADENS4_14ComposedLayoutINS4_7SwizzleILi1ELi4ELi3EEENS4_18smem_ptr_flag_bitsILi8EEENSR_INS5_IJNSA_ILi8EEESG_EEENS5_IJSG_SB_EEEEEEEvNS4_8identityESY_S18_vS19_EENS_8epilogue10collective18CollectiveEpilogueINS1B_23Sm100TmaWarpSpecializedILi1ELi1ELi48ELb0ELb0EEEJSH_NS5_IJNSR_ISE_SB_EENSR_ISF_SB_EEEEEaSI_aSI_NS1B_6fusion15FusionCallbacksIS1F_NS1J_17LinearCombinationIaiaiLNS_15FloatRoundStyleE2EEESH_S1I_JEEENS4_5SM1004TMEM4LOAD26SM100_TMEM_LOAD_16dp32b16xESY_S18_NS4_39AutoVectorizingCopyWithAssumedAlignmentILi128EEENS4_14SM90_TMA_STOREES18_S1U_S1U_EEEvvEEEEvNT_6ParamsE,"aw",@nobits
	.sectionflags	@""
	.align	16
	.zero		1024


//--------------------- .nv.shared.reserved.0     --------------------------
	.section	.nv.shared.reserved.0,"aw",@nobits
	.weak		__nv_reservedSMEM_offset_0_alias
	.size		__nv_reservedSMEM_offset_0_alias, 0, 64
	.other		__nv_reservedSMEM_offset_0_alias,@"STO_CUDA_RESERVED_SHARED STV_DEFAULT"
__nv_reservedSMEM_offset_0_alias:
	.zero		0
.nv.shared.reserved.0:
	.zero		64
	.weak		__nv_reservedSMEM_tcgen05_partition
	.type		__nv_reservedSMEM_tcgen05_partition,@object
	.size		__nv_reservedSMEM_tcgen05_partition,(.L_0 - __nv_reservedSMEM_tcgen05_partition)
__nv_reservedSMEM_tcgen05_partition:
	.zero		32
.L_0:


//--------------------- .nv.global                --------------------------
	.section	.nv.global,"aw",@nobits
.nv.global:
	.type		_ZN40_INTERNAL_30021dc7_4_k_cu_bb225cc8_373244cute1_E,@object
	.size		_ZN40_INTERNAL_30021dc7_4_k_cu_bb225cc8_373244cute1_E,(_ZN40_INTERNAL_30021dc7_4_k_cu_bb225cc8_373244cuda3std3__45__cpo6cbeginE - _ZN40_INTERNAL_30021dc7_4_k_cu_bb225cc8_373244cute1_E)
_ZN40_INTERNAL_30021dc7_4_k_cu_bb225cc8_373244cute1_E:
	.zero		1
	.type		_ZN40_INTERNAL_30021dc7_4_k_cu_bb225cc8_373244cuda3std3__45__cpo6cbeginE,@object
	.size		_ZN40_INTERNAL_30021dc7_4_k_cu_bb225cc8_373244cuda3std3__45__cpo6cbeginE,(_ZN40_INTERNAL_30021dc7_4_k_cu_bb225cc8_373244cuda3std3__48in_placeE - _ZN40_INTERNAL_30021dc7_4_k_cu_bb225cc8_373244cuda3std3__45__cpo6cbeginE)
_ZN40_INTERNAL_30021dc7_4_k_cu_bb225cc8_373244cuda3std3__45__cpo6cbeginE:
	.zero		1
	.type		_ZN40_INTERNAL_30021dc7_4_k_cu_bb225cc8_373244cuda3std3__48in_placeE,@object
	.size		_ZN40_INTERNAL_30021dc7_4_k_cu_bb225cc8_373244cuda3std3__48in_placeE,(_ZN40_INTERNAL_30021dc7_4_k_cu_bb225cc8_373244cuda3std6ranges3__45__cpo9iter_moveE - _ZN40_INTERNAL_30021dc7_4_k_cu_bb225cc8_373244cuda3std3__48in_placeE)
_ZN40_INTERNAL_30021dc7_4_k_cu_bb225cc8_373244cuda3std3__48in_placeE:
	.zero		1
	.type		_ZN40_INTERNAL_30021dc7_4_k_cu_bb225cc8_373244cuda3std6ranges3__45__cpo9iter_moveE,@object
	.size		_ZN40_INTERNAL_30021dc7_4_k_cu_bb225cc8_373244cuda3std6ranges3__45__cpo9iter_moveE,(_ZN40_INTERNAL_30021dc7_4_k_cu_bb225cc8_373244cuda3std3__45__cpo5beginE - _ZN40_INTERNAL_30021dc7_4_k_cu_bb225cc8_373244cuda3std6ranges3__45__cpo9iter_moveE)
_ZN40_INTERNAL_30021dc7_4_k_cu_bb225cc8_373244cuda3std6ranges3__45__cpo9iter_moveE:
	.zero		1
	.type		_ZN40_INTERNAL_30021dc7_4_k_cu_bb225cc8_373244cuda3std3__45__cpo5beginE,@object
	.size		_ZN40_INTERNAL_30021dc7_4_k_cu_bb225cc8_373244cuda3std3__45__cpo5beginE,(_ZN40_INTERNAL_30021dc7_4_k_cu_bb225cc8_373244cuda3std3__442_GLOBAL__N__30021dc7_4_k_cu_bb225cc8_373246ignoreE - _ZN40_INTERNAL_30021dc7_4_k_cu_bb225cc8_373244cuda3std3__45__cpo5beginE)
_ZN40_INTERNAL_30021dc7_4_k_cu_bb225cc8_373244cuda3std3__45__cpo5beginE:
	.zero		1
	.type		_ZN40_INTERNAL_30021dc7_4_k_cu_bb225cc8_373244cuda3std3__442_GLOBAL__N__30021dc7_4_k_cu_bb225cc8_373246ignoreE,@object
	.size		_ZN40_INTERNAL_30021dc7_4_k_cu_bb225cc8_373244cuda3std3__442_GLOBAL__N__30021dc7_4_k_cu_bb225cc8_373246ignoreE,(_ZN40_INTERNAL_30021dc7_4_k_cu_bb225cc8_373244cute7productE - _ZN40_INTERNAL_30021dc7_4_k_cu_bb225cc8_373244cuda3std3__442_GLOBAL__N__30021dc7_4_k_cu_bb225cc8_373246ignoreE)
_ZN40_INTERNAL_30021dc7_4_k_cu_bb225cc8_373244cuda3std3__442_GLOBAL__N__30021dc7_4_k_cu_bb225cc8_373246ignoreE:
	.zero		1
	.type		_ZN40_INTERNAL_30021dc7_4_k_cu_bb225cc8_373244cute7productE,@object
	.size		_ZN40_INTERNAL_30021dc7_4_k_cu_bb225cc8_373244cute7productE,(_ZN40_INTERNAL_30021dc7_4_k_cu_bb225cc8_373244cuda3std3__45__cpo3endE - _ZN40_INTERNAL_30021dc7_4_k_cu_bb225cc8_373244cute7productE)
_ZN40_INTERNAL_30021dc7_4_k_cu_bb225cc8_373244cute7productE:
	.zero		1
	.type		_ZN40_INTERNAL_30021dc7_4_k_cu_bb225cc8_373244cuda3std3__45__cpo3endE,@object
	.size		_ZN40_INTERNAL_30021dc7_4_k_cu_bb225cc8_373244cuda3std3__45__cpo3endE,(_ZN40_INTERNAL_30021dc7_4_k_cu_bb225cc8_373244cuda3std3__419piecewise_constructE - _ZN40_INTERNAL_30021dc7_4_k_cu_bb225cc8_373244cuda3std3__45__cpo3endE)
_ZN40_INTERNAL_30021dc7_4_k_cu_bb225cc8_373244cuda3std3__45__cpo3endE:
	.zero		1
	.type		_ZN40_INTERNAL_30021dc7_4_k_cu_bb225cc8_373244cuda3std3__419piecewise_constructE,@object
	.size		_ZN40_INTERNAL_30021dc7_4_k_cu_bb225cc8_373244cuda3std3__419piecewise_constructE,(_ZN40_INTERNAL_30021dc7_4_k_cu_bb225cc8_373244cuda3std3__45__cpo4cendE - _ZN40_INTERNAL_30021dc7_4_k_cu_bb225cc8_373244cuda3std3__419piecewise_constructE)
_ZN40_INTERNAL_30021dc7_4_k_cu_bb225cc8_373244cuda3std3__419piecewise_constructE:
	.zero		1
	.type		_ZN40_INTERNAL_30021dc7_4_k_cu_bb225cc8_373244cuda3std3__45__cpo4cendE,@object
	.size		_ZN40_INTERNAL_30021dc7_4_k_cu_bb225cc8_373244cuda3std3__45__cpo4cendE,(_ZN40_INTERNAL_30021dc7_4_k_cu_bb225cc8_373244cuda3std6ranges3__45__cpo4swapE - _ZN40_INTERNAL_30021dc7_4_k_cu_bb225cc8_373244cuda3std3__45__cpo4cendE)
_ZN40_INTERNAL_30021dc7_4_k_cu_bb225cc8_373244cuda3std3__45__cpo4cendE:
	.zero		1
	.type		_ZN40_INTERNAL_30021dc7_4_k_cu_bb225cc8_373244cuda3std6ranges3__45__cpo4swapE,@object
	.size		_ZN40_INTERNAL_30021dc7_4_k_cu_bb225cc8_373244cuda3std6ranges3__45__cpo4swapE,(.L_10 - _ZN40_INTERNAL_30021dc7_4_k_cu_bb225cc8_373244cuda3std6ranges3__45__cpo4swapE)
_ZN40_INTERNAL_30021dc7_4_k_cu_bb225cc8_373244cuda3std6ranges3__45__cpo4swapE:
	.zero		1
.L_10:


//--------------------- .nv.constant0._ZN7cutlass13device_kernelINS_4gemm6kernel13GemmUniversalIN4cute5tupleIJiiiiEEENS1_10collective13CollectiveMmaINS1_35MainloopSm100TmaUmmaWarpSpecializedILi42ELi2ELi4ENS5_IJNS4_1CILi1EEESB_SB_EEEEENS5_IJNSA_ILi64EEENSA_ILi96EEENSA_ILi32EEEEEEaNS5_IJlSB_lEEEaSI_NS4_8TiledMMAINS4_8MMA_AtomIJNS4_15SM100_MMA_S8_SSIaaiLi64ELi96ELNS4_4UMMA5MajorE0ELSN_0ELNSM_8SaturateE0EEEEEENS4_6LayoutISC_NS5_IJNSA_ILi0EEESS_SS_EEEEENS5_IJNS4_10UnderscoreESV_SV_EEEEENS4_13SM90_TMA_LOADENS4_14ComposedLayoutINS4_7SwizzleILi1ELi4ELi3EEENS4_18smem_ptr_flag_bitsILi8EEENSR_INS5_IJNSA_ILi8EEESG_EEENS5_IJSG_SB_EEEEEEEvNS4_8identityESY_S18_vS19_EENS_8epilogue10collective18CollectiveEpilogueINS1B_23Sm100TmaWarpSpecializedILi1ELi1ELi48ELb0ELb0EEEJSH_NS5_IJNSR_ISE_SB_EENSR_ISF_SB_EEEEEaSI_aSI_NS1B_6fusion15FusionCallbacksIS1F_NS1J_17LinearCombinationIaiaiLNS_15FloatRoundStyleE2EEESH_S1I_JEEENS4_5SM1004TMEM4LOAD26SM100_TMEM_LOAD_16dp32b16xESY_S18_NS4_39AutoVectorizingCopyWithAssumedAlignmentILi128EEENS4_14SM90_TMA_STOREES18_S1U_S1U_EEEvvEEEEvNT_6ParamsE --------------------------
	.section	.nv.constant0._ZN7cutlass13device_kernelINS_4gemm6kernel13GemmUniversalIN4cute5tupleIJiiiiEEENS1_10collective13CollectiveMmaINS1_35MainloopSm100TmaUmmaWarpSpecializedILi42ELi2ELi4ENS5_IJNS4_1CILi1EEESB_SB_EEEEENS5_IJNSA_ILi64EEENSA_ILi96EEENSA_ILi32EEEEEEaNS5_IJlSB_lEEEaSI_NS4_8TiledMMAINS4_8MMA_AtomIJNS4_15SM100_MMA_S8_SSIaaiLi64ELi96ELNS4_4UMMA5MajorE0ELSN_0ELNSM_8SaturateE0EEEEEENS4_6LayoutISC_NS5_IJNSA_ILi0EEESS_SS_EEEEENS5_IJNS4_10UnderscoreESV_SV_EEEEENS4_13SM90_TMA_LOADENS4_14ComposedLayoutINS4_7SwizzleILi1ELi4ELi3EEENS4_18smem_ptr_flag_bitsILi8EEENSR_INS5_IJNSA_ILi8EEESG_EEENS5_IJSG_SB_EEEEEEEvNS4_8identityESY_S18_vS19_EENS_8epilogue10collective18CollectiveEpilogueINS1B_23Sm100TmaWarpSpecializedILi1ELi1ELi48ELb0ELb0EEEJSH_NS5_IJNSR_ISE_SB_EENSR_ISF_SB_EEEEEaSI_aSI_NS1B_6fusion15FusionCallbacksIS1F_NS1J_17LinearCombinationIaiaiLNS_15FloatRoundStyleE2EEESH_S1I_JEEENS4_5SM1004TMEM4LOAD26SM100_TMEM_LOAD_16dp32b16xESY_S18_NS4_39AutoVectorizingCopyWithAssumedAlignmentILi128EEENS4_14SM90_TMA_STOREES18_S1U_S1U_EEEvvEEEEvNT_6ParamsE,"a",@progbits
	.sectionflags	@""
	.align	4
.nv.constant0._ZN7cutlass13device_kernelINS_4gemm6kernel13GemmUniversalIN4cute5tupleIJiiiiEEENS1_10collective13CollectiveMmaINS1_35MainloopSm100TmaUmmaWarpSpecializedILi42ELi2ELi4ENS5_IJNS4_1CILi1EEESB_SB_EEEEENS5_IJNSA_ILi64EEENSA_ILi96EEENSA_ILi32EEEEEEaNS5_IJlSB_lEEEaSI_NS4_8TiledMMAINS4_8MMA_AtomIJNS4_15SM100_MMA_S8_SSIaaiLi64ELi96ELNS4_4UMMA5MajorE0ELSN_0ELNSM_8SaturateE0EEEEEENS4_6LayoutISC_NS5_IJNSA_ILi0EEESS_SS_EEEEENS5_IJNS4_10UnderscoreESV_SV_EEEEENS4_13SM90_TMA_LOADENS4_14ComposedLayoutINS4_7SwizzleILi1ELi4ELi3EEENS4_18smem_ptr_flag_bitsILi8EEENSR_INS5_IJNSA_ILi8EEESG_EEENS5_IJSG_SB_EEEEEEEvNS4_8identityESY_S18_vS19_EENS_8epilogue10collective18CollectiveEpilogueINS1B_23Sm100TmaWarpSpecializedILi1ELi1ELi48ELb0ELb0EEEJSH_NS5_IJNSR_ISE_SB_EENSR_ISF_SB_EEEEEaSI_aSI_NS1B_6fusion15FusionCallbacksIS1F_NS1J_17LinearCombinationIaiaiLNS_15FloatRoundStyleE2EEESH_S1I_JEEENS4_5SM1004TMEM4LOAD26SM100_TMEM_LOAD_16dp32b16xESY_S18_NS4_39AutoVectorizingCopyWithAssumedAlignmentILi128EEENS4_14SM90_TMA_STOREES18_S1U_S1U_EEEvvEEEEvNT_6ParamsE:
	.zero		2944


//--------------------- SYMBOLS --------------------------

	.type		.nv.reservedSmem.offset0,@object
	.size		.nv.reservedSmem.offset0,0x4
	.type		.nv.reservedSmem.cap,@object
	.size		.nv.reservedSmem.cap,0x4
	.type		__assertfail,@function
